//
// Generated by NVIDIA NVVM Compiler
//
// Compiler Build ID: CL-36424714
// Cuda compilation tools, release 13.0, V13.0.88
// Based on NVVM 20.0.0
//

.version 9.0
.target sm_100
.address_size 64

	// .globl	_Z25optimized_cross_attentionPKfS0_S0_Pfiiii
// _ZZ25optimized_cross_attentionPKfS0_S0_PfiiiiE13shared_K_tile has been demoted

.visible .entry _Z25optimized_cross_attentionPKfS0_S0_Pfiiii(
	.param .u64 .ptr .align 1 _Z25optimized_cross_attentionPKfS0_S0_Pfiiii_param_0,
	.param .u64 .ptr .align 1 _Z25optimized_cross_attentionPKfS0_S0_Pfiiii_param_1,
	.param .u64 .ptr .align 1 _Z25optimized_cross_attentionPKfS0_S0_Pfiiii_param_2,
	.param .u64 .ptr .align 1 _Z25optimized_cross_attentionPKfS0_S0_Pfiiii_param_3,
	.param .u32 _Z25optimized_cross_attentionPKfS0_S0_Pfiiii_param_4,
	.param .u32 _Z25optimized_cross_attentionPKfS0_S0_Pfiiii_param_5,
	.param .u32 _Z25optimized_cross_attentionPKfS0_S0_Pfiiii_param_6,
	.param .u32 _Z25optimized_cross_attentionPKfS0_S0_Pfiiii_param_7
)
{
	.local .align 16 .b8 	__local_depot0[128];
	.reg .b64 	%SP;
	.reg .b64 	%SPL;
	.reg .pred 	%p<100>;
	.reg .b16 	%rs<64>;
	.reg .b32 	%r<370>;
	.reg .b32 	%f<872>;
	.reg .b64 	%rd<65>;
	// demoted variable
	.shared .align 16 .b8 _ZZ25optimized_cross_attentionPKfS0_S0_PfiiiiE13shared_K_tile[49152];
	mov.u64 	%SPL, __local_depot0;
	ld.param.u64 	%rd12, [_Z25optimized_cross_attentionPKfS0_S0_Pfiiii_param_0];
	ld.param.u32 	%r68, [_Z25optimized_cross_attentionPKfS0_S0_Pfiiii_param_4];
	ld.param.u32 	%r65, [_Z25optimized_cross_attentionPKfS0_S0_Pfiiii_param_5];
	ld.param.u32 	%r66, [_Z25optimized_cross_attentionPKfS0_S0_Pfiiii_param_6];
	cvta.to.global.u64 	%rd1, %rd12;
	add.u64 	%rd2, %SPL, 0;
	add.u64 	%rd3, %SPL, 64;
	mov.u32 	%r1, %ctaid.y;
	mov.u32 	%r69, %tid.x;
	shr.u32 	%r70, %r69, 5;
	and.b32  	%r2, %r69, 31;
	mov.u32 	%r71, %ctaid.x;
	shl.b32 	%r72, %r71, 2;
	add.s32 	%r3, %r72, %r70;
	setp.ge.s32 	%p1, %r1, %r68;
	setp.ge.s32 	%p2, %r3, %r65;
	or.pred  	%p3, %p1, %p2;
	setp.gt.u32 	%p4, %r69, 127;
	or.pred  	%p5, %p4, %p3;
	@%p5 bra 	$L__BB0_149;
	ld.param.u32 	%r354, [_Z25optimized_cross_attentionPKfS0_S0_Pfiiii_param_7];
	mul.lo.s32 	%r73, %r65, %r1;
	mul.lo.s32 	%r74, %r73, %r354;
	mul.lo.s32 	%r4, %r66, %r1;
	shr.s32 	%r75, %r354, 31;
	shr.u32 	%r76, %r75, 30;
	add.s32 	%r77, %r354, %r76;
	shr.s32 	%r5, %r77, 2;
	shr.s32 	%r78, %r74, 31;
	shr.u32 	%r79, %r78, 30;
	add.s32 	%r80, %r74, %r79;
	shr.s32 	%r6, %r80, 2;
	mad.lo.s32 	%r7, %r5, %r3, %r6;
	setp.ge.s32 	%p6, %r2, %r5;
	mov.f32 	%f685, 0f00000000;
	mov.f32 	%f686, %f685;
	mov.f32 	%f687, %f685;
	mov.f32 	%f688, %f685;
	@%p6 bra 	$L__BB0_3;
	add.s32 	%r81, %r2, %r7;
	mul.wide.s32 	%rd15, %r81, 16;
	add.s64 	%rd16, %rd1, %rd15;
	ld.global.v4.f32 	{%f688, %f687, %f686, %f685}, [%rd16];
$L__BB0_3:
	or.b32  	%r82, %r2, 32;
	setp.ge.s32 	%p7, %r82, %r5;
	cvt.s64.s32 	%rd17, %r7;
	cvt.u64.u32 	%rd18, %r2;
	add.s64 	%rd19, %rd18, %rd17;
	shl.b64 	%rd20, %rd19, 4;
	add.s64 	%rd4, %rd1, %rd20;
	mov.f32 	%f689, 0f00000000;
	mov.f32 	%f690, %f689;
	mov.f32 	%f691, %f689;
	mov.f32 	%f692, %f689;
	@%p7 bra 	$L__BB0_5;
	ld.global.v4.f32 	{%f692, %f691, %f690, %f689}, [%rd4+512];
$L__BB0_5:
	or.b32  	%r83, %r2, 64;
	setp.ge.s32 	%p8, %r83, %r5;
	mov.f32 	%f693, 0f00000000;
	mov.f32 	%f694, %f693;
	mov.f32 	%f695, %f693;
	mov.f32 	%f696, %f693;
	@%p8 bra 	$L__BB0_7;
	ld.global.v4.f32 	{%f696, %f695, %f694, %f693}, [%rd4+1024];
$L__BB0_7:
	or.b32  	%r84, %r2, 96;
	setp.ge.s32 	%p9, %r84, %r5;
	mov.f32 	%f697, 0f00000000;
	mov.f32 	%f698, %f697;
	mov.f32 	%f699, %f697;
	mov.f32 	%f700, %f697;
	@%p9 bra 	$L__BB0_9;
	ld.global.v4.f32 	{%f700, %f699, %f698, %f697}, [%rd4+1536];
$L__BB0_9:
	or.b32  	%r85, %r2, 128;
	setp.ge.s32 	%p10, %r85, %r5;
	mov.f32 	%f701, 0f00000000;
	mov.f32 	%f702, %f701;
	mov.f32 	%f703, %f701;
	mov.f32 	%f704, %f701;
	@%p10 bra 	$L__BB0_11;
	ld.global.v4.f32 	{%f704, %f703, %f702, %f701}, [%rd4+2048];
$L__BB0_11:
	or.b32  	%r86, %r2, 160;
	setp.ge.s32 	%p11, %r86, %r5;
	mov.f32 	%f705, 0f00000000;
	mov.f32 	%f706, %f705;
	mov.f32 	%f707, %f705;
	mov.f32 	%f708, %f705;
	@%p11 bra 	$L__BB0_13;
	ld.global.v4.f32 	{%f708, %f707, %f706, %f705}, [%rd4+2560];
$L__BB0_13:
	setp.lt.s32 	%p12, %r66, 1;
	mov.f32 	%f871, 0f358637BD;
	mov.f32 	%f823, 0f00000000;
	mov.f32 	%f824, %f823;
	mov.f32 	%f825, %f823;
	mov.f32 	%f826, %f823;
	mov.f32 	%f783, %f823;
	mov.f32 	%f784, %f823;
	mov.f32 	%f785, %f823;
	mov.f32 	%f786, %f823;
	mov.f32 	%f787, %f823;
	mov.f32 	%f788, %f823;
	mov.f32 	%f789, %f823;
	mov.f32 	%f790, %f823;
	mov.f32 	%f791, %f823;
	mov.f32 	%f792, %f823;
	mov.f32 	%f793, %f823;
	mov.f32 	%f794, %f823;
	mov.f32 	%f795, %f823;
	mov.f32 	%f796, %f823;
	mov.f32 	%f797, %f823;
	mov.f32 	%f798, %f823;
	mov.f32 	%f799, %f823;
	mov.f32 	%f800, %f823;
	mov.f32 	%f801, %f823;
	mov.f32 	%f802, %f823;
	@%p12 bra 	$L__BB0_137;
	ld.param.u32 	%r355, [_Z25optimized_cross_attentionPKfS0_S0_Pfiiii_param_7];
	mov.u32 	%r88, %ntid.x;
	cvt.u16.u32 	%rs14, %r88;
	add.s16 	%rs15, %rs14, 3071;
	div.u16 	%rs16, %rs15, %rs14;
	cvt.u32.u16 	%r89, %rs16;
	mul.lo.s32 	%r90, %r4, %r355;
	shr.s32 	%r91, %r90, 31;
	shr.u32 	%r92, %r91, 30;
	add.s32 	%r93, %r90, %r92;
	shr.s32 	%r8, %r93, 2;
	and.b32  	%r9, %r89, 3;
	add.s16 	%rs1, %rs16, -1;
	and.b32  	%r10, %r89, 8188;
	and.b32  	%r94, %r89, 65532;
	neg.s32 	%r11, %r94;
	mov.f32 	%f761, 0fFF7FFFFF;
	mov.b32 	%r357, 0;
	mov.f32 	%f823, 0f00000000;
	mov.f32 	%f762, %f823;
$L__BB0_15:
	setp.lt.u16 	%p13, %rs1, 3;
	shl.b32 	%r13, %r357, 4;
	mov.b32 	%r364, 0;
	@%p13 bra 	$L__BB0_34;
	mov.u32 	%r97, %ntid.x;
	shl.b32 	%r98, %r97, 1;
	mov.u32 	%r358, %tid.x;
	add.s32 	%r360, %r358, %r98;
	mad.lo.s32 	%r359, %r97, 3, %r358;
	add.s32 	%r362, %r358, %r97;
	cvt.u16.u32 	%rs63, %r362;
	cvt.u16.u32 	%rs61, %r358;
	cvt.u16.u32 	%rs17, %r97;
	shl.b16 	%rs18, %rs17, 1;
	add.s16 	%rs62, %rs18, %rs61;
	mad.lo.s16 	%rs60, %rs17, 3, %rs61;
	mov.u32 	%r361, _ZZ25optimized_cross_attentionPKfS0_S0_PfiiiiE13shared_K_tile;
	mov.u32 	%r363, %r11;
$L__BB0_17:
	setp.gt.u32 	%p14, %r358, 3071;
	@%p14 bra 	$L__BB0_21;
	mul.hi.u16 	%rs19, %rs61, -21845;
	shr.u16 	%rs20, %rs19, 7;
	cvt.u32.u16 	%r99, %rs20;
	mad.lo.s16 	%rs21, %rs20, -192, %rs61;
	cvt.u32.u16 	%r24, %rs21;
	add.s32 	%r25, %r13, %r99;
	setp.ge.s32 	%p15, %r25, %r66;
	setp.le.s32 	%p16, %r5, %r24;
	or.pred  	%p17, %p16, %p15;
	@%p17 bra 	$L__BB0_20;
	ld.param.u64 	%rd57, [_Z25optimized_cross_attentionPKfS0_S0_Pfiiii_param_1];
	mov.u32 	%r103, %tid.x;
	shl.b32 	%r104, %r103, 4;
	add.s32 	%r105, %r361, %r104;
	add.s32 	%r106, %r8, %r24;
	mad.lo.s32 	%r107, %r25, %r5, %r106;
	cvta.to.global.u64 	%rd21, %rd57;
	mul.wide.s32 	%rd22, %r107, 16;
	add.s64 	%rd23, %rd21, %rd22;
	ld.global.v4.f32 	{%f321, %f322, %f323, %f324}, [%rd23];
	st.shared.v4.f32 	[%r105], {%f321, %f322, %f323, %f324};
	bra.uni 	$L__BB0_21;
$L__BB0_20:
	mov.u32 	%r100, %tid.x;
	shl.b32 	%r101, %r100, 4;
	add.s32 	%r102, %r361, %r101;
	mov.f32 	%f320, 0f00000000;
	st.shared.v4.f32 	[%r102], {%f320, %f320, %f320, %f320};
$L__BB0_21:
	setp.gt.u32 	%p18, %r362, 3071;
	@%p18 bra 	$L__BB0_25;
	mul.hi.u16 	%rs22, %rs63, -21845;
	shr.u16 	%rs23, %rs22, 7;
	cvt.u32.u16 	%r108, %rs23;
	mul.lo.s16 	%rs24, %rs23, 192;
	sub.s16 	%rs25, %rs63, %rs24;
	cvt.u32.u16 	%r26, %rs25;
	add.s32 	%r27, %r13, %r108;
	setp.lt.s32 	%p19, %r27, %r66;
	setp.gt.s32 	%p20, %r5, %r26;
	and.pred  	%p21, %p20, %p19;
	@%p21 bra 	$L__BB0_24;
	mov.u32 	%r109, %tid.x;
	mov.u32 	%r110, %ntid.x;
	add.s32 	%r111, %r109, %r110;
	shl.b32 	%r112, %r111, 4;
	add.s32 	%r113, %r361, %r112;
	mov.f32 	%f325, 0f00000000;
	st.shared.v4.f32 	[%r113], {%f325, %f325, %f325, %f325};
	bra.uni 	$L__BB0_25;
$L__BB0_24:
	ld.param.u64 	%rd58, [_Z25optimized_cross_attentionPKfS0_S0_Pfiiii_param_1];
	mov.u32 	%r114, %tid.x;
	mov.u32 	%r115, %ntid.x;
	add.s32 	%r116, %r114, %r115;
	shl.b32 	%r117, %r116, 4;
	add.s32 	%r118, %r361, %r117;
	add.s32 	%r119, %r8, %r26;
	mad.lo.s32 	%r120, %r27, %r5, %r119;
	cvta.to.global.u64 	%rd24, %rd58;
	mul.wide.s32 	%rd25, %r120, 16;
	add.s64 	%rd26, %rd24, %rd25;
	ld.global.v4.f32 	{%f326, %f327, %f328, %f329}, [%rd26];
	st.shared.v4.f32 	[%r118], {%f326, %f327, %f328, %f329};
$L__BB0_25:
	setp.gt.u32 	%p22, %r360, 3071;
	@%p22 bra 	$L__BB0_29;
	mov.u32 	%r121, %ntid.x;
	cvt.u16.u32 	%rs26, %r121;
	shl.b16 	%rs27, %rs26, 1;
	add.s16 	%rs28, %rs27, %rs61;
	mul.hi.u16 	%rs29, %rs28, -21845;
	shr.u16 	%rs30, %rs29, 7;
	cvt.u32.u16 	%r122, %rs30;
	mul.hi.u16 	%rs31, %rs62, -21845;
	shr.u16 	%rs32, %rs31, 7;
	mul.lo.s16 	%rs33, %rs32, 192;
	sub.s16 	%rs34, %rs62, %rs33;
	cvt.u32.u16 	%r28, %rs34;
	add.s32 	%r29, %r13, %r122;
	setp.lt.s32 	%p23, %r29, %r66;
	setp.gt.s32 	%p24, %r5, %r28;
	and.pred  	%p25, %p24, %p23;
	@%p25 bra 	$L__BB0_28;
	mov.u32 	%r123, %ntid.x;
	shl.b32 	%r124, %r123, 5;
	mov.u32 	%r125, %tid.x;
	shl.b32 	%r126, %r125, 4;
	add.s32 	%r127, %r124, %r126;
	add.s32 	%r128, %r361, %r127;
	mov.f32 	%f330, 0f00000000;
	st.shared.v4.f32 	[%r128], {%f330, %f330, %f330, %f330};
	bra.uni 	$L__BB0_29;
$L__BB0_28:
	ld.param.u64 	%rd59, [_Z25optimized_cross_attentionPKfS0_S0_Pfiiii_param_1];
	mov.u32 	%r129, %ntid.x;
	shl.b32 	%r130, %r129, 5;
	mov.u32 	%r131, %tid.x;
	shl.b32 	%r132, %r131, 4;
	add.s32 	%r133, %r130, %r132;
	add.s32 	%r134, %r361, %r133;
	add.s32 	%r135, %r8, %r28;
	mad.lo.s32 	%r136, %r29, %r5, %r135;
	cvta.to.global.u64 	%rd27, %rd59;
	mul.wide.s32 	%rd28, %r136, 16;
	add.s64 	%rd29, %rd27, %rd28;
	ld.global.v4.f32 	{%f331, %f332, %f333, %f334}, [%rd29];
	st.shared.v4.f32 	[%r134], {%f331, %f332, %f333, %f334};
$L__BB0_29:
	setp.gt.u32 	%p26, %r359, 3071;
	@%p26 bra 	$L__BB0_33;
	mov.u32 	%r137, %ntid.x;
	cvt.u16.u32 	%rs35, %r137;
	mad.lo.s16 	%rs36, %rs35, 3, %rs61;
	mul.hi.u16 	%rs37, %rs36, -21845;
	shr.u16 	%rs38, %rs37, 7;
	cvt.u32.u16 	%r138, %rs38;
	mul.hi.u16 	%rs39, %rs60, -21845;
	shr.u16 	%rs40, %rs39, 7;
	mul.lo.s16 	%rs41, %rs40, 192;
	sub.s16 	%rs42, %rs60, %rs41;
	cvt.u32.u16 	%r30, %rs42;
	add.s32 	%r31, %r13, %r138;
	setp.lt.s32 	%p27, %r31, %r66;
	setp.gt.s32 	%p28, %r5, %r30;
	and.pred  	%p29, %p28, %p27;
	@%p29 bra 	$L__BB0_32;
	mov.u32 	%r139, %ntid.x;
	mov.u32 	%r140, %tid.x;
	shl.b32 	%r141, %r140, 4;
	mad.lo.s32 	%r142, %r139, 48, %r141;
	add.s32 	%r143, %r361, %r142;
	mov.f32 	%f335, 0f00000000;
	st.shared.v4.f32 	[%r143], {%f335, %f335, %f335, %f335};
	bra.uni 	$L__BB0_33;
$L__BB0_32:
	ld.param.u64 	%rd60, [_Z25optimized_cross_attentionPKfS0_S0_Pfiiii_param_1];
	mov.u32 	%r144, %ntid.x;
	mov.u32 	%r145, %tid.x;
	shl.b32 	%r146, %r145, 4;
	mad.lo.s32 	%r147, %r144, 48, %r146;
	add.s32 	%r148, %r361, %r147;
	add.s32 	%r149, %r8, %r30;
	mad.lo.s32 	%r150, %r31, %r5, %r149;
	cvta.to.global.u64 	%rd30, %rd60;
	mul.wide.s32 	%rd31, %r150, 16;
	add.s64 	%rd32, %rd30, %rd31;
	ld.global.v4.f32 	{%f336, %f337, %f338, %f339}, [%rd32];
	st.shared.v4.f32 	[%r148], {%f336, %f337, %f338, %f339};
$L__BB0_33:
	add.s32 	%r363, %r363, 4;
	mov.u32 	%r151, %ntid.x;
	shl.b32 	%r152, %r151, 2;
	add.s32 	%r362, %r362, %r152;
	cvt.u16.u32 	%rs43, %r151;
	shl.b16 	%rs44, %rs43, 2;
	add.s16 	%rs63, %rs63, %rs44;
	shl.b32 	%r153, %r151, 6;
	add.s32 	%r361, %r361, %r153;
	add.s32 	%r360, %r360, %r152;
	add.s16 	%rs62, %rs62, %rs44;
	add.s16 	%rs61, %rs61, %rs44;
	add.s32 	%r359, %r359, %r152;
	add.s16 	%rs60, %rs60, %rs44;
	add.s32 	%r358, %r358, %r152;
	setp.ne.s32 	%p30, %r363, 0;
	mov.u32 	%r364, %r10;
	@%p30 bra 	$L__BB0_17;
$L__BB0_34:
	setp.eq.s32 	%p31, %r9, 0;
	@%p31 bra 	$L__BB0_49;
	ld.param.u64 	%rd61, [_Z25optimized_cross_attentionPKfS0_S0_Pfiiii_param_1];
	cvta.to.global.u64 	%rd5, %rd61;
	mov.u32 	%r154, %ntid.x;
	mov.u32 	%r155, %tid.x;
	mad.lo.s32 	%r39, %r364, %r154, %r155;
	setp.gt.u32 	%p32, %r39, 3071;
	@%p32 bra 	$L__BB0_39;
	cvt.u16.u32 	%rs45, %r39;
	mul.hi.u16 	%rs46, %rs45, -21845;
	shr.u16 	%rs47, %rs46, 7;
	cvt.u32.u16 	%r156, %rs47;
	mul.lo.s16 	%rs48, %rs47, 192;
	sub.s16 	%rs49, %rs45, %rs48;
	cvt.u32.u16 	%r40, %rs49;
	add.s32 	%r41, %r13, %r156;
	setp.lt.s32 	%p33, %r41, %r66;
	setp.gt.s32 	%p34, %r5, %r40;
	and.pred  	%p35, %p34, %p33;
	@%p35 bra 	$L__BB0_38;
	shl.b32 	%r157, %r39, 4;
	mov.u32 	%r158, _ZZ25optimized_cross_attentionPKfS0_S0_PfiiiiE13shared_K_tile;
	add.s32 	%r159, %r158, %r157;
	mov.f32 	%f340, 0f00000000;
	st.shared.v4.f32 	[%r159], {%f340, %f340, %f340, %f340};
	bra.uni 	$L__BB0_39;
$L__BB0_38:
	shl.b32 	%r160, %r39, 4;
	mov.u32 	%r161, _ZZ25optimized_cross_attentionPKfS0_S0_PfiiiiE13shared_K_tile;
	add.s32 	%r162, %r161, %r160;
	add.s32 	%r163, %r8, %r40;
	mad.lo.s32 	%r164, %r41, %r5, %r163;
	mul.wide.s32 	%rd33, %r164, 16;
	add.s64 	%rd34, %rd5, %rd33;
	ld.global.v4.f32 	{%f341, %f342, %f343, %f344}, [%rd34];
	st.shared.v4.f32 	[%r162], {%f341, %f342, %f343, %f344};
$L__BB0_39:
	setp.eq.s32 	%p36, %r9, 1;
	@%p36 bra 	$L__BB0_49;
	mov.u32 	%r165, %ntid.x;
	add.s32 	%r42, %r39, %r165;
	setp.gt.u32 	%p37, %r42, 3071;
	@%p37 bra 	$L__BB0_44;
	cvt.u16.u32 	%rs50, %r42;
	mul.hi.u16 	%rs51, %rs50, -21845;
	shr.u16 	%rs52, %rs51, 7;
	cvt.u32.u16 	%r166, %rs52;
	mul.lo.s16 	%rs53, %rs52, 192;
	sub.s16 	%rs54, %rs50, %rs53;
	cvt.u32.u16 	%r43, %rs54;
	add.s32 	%r44, %r13, %r166;
	setp.lt.s32 	%p38, %r44, %r66;
	setp.gt.s32 	%p39, %r5, %r43;
	and.pred  	%p40, %p39, %p38;
	@%p40 bra 	$L__BB0_43;
	shl.b32 	%r167, %r42, 4;
	mov.u32 	%r168, _ZZ25optimized_cross_attentionPKfS0_S0_PfiiiiE13shared_K_tile;
	add.s32 	%r169, %r168, %r167;
	mov.f32 	%f345, 0f00000000;
	st.shared.v4.f32 	[%r169], {%f345, %f345, %f345, %f345};
	bra.uni 	$L__BB0_44;
$L__BB0_43:
	shl.b32 	%r170, %r42, 4;
	mov.u32 	%r171, _ZZ25optimized_cross_attentionPKfS0_S0_PfiiiiE13shared_K_tile;
	add.s32 	%r172, %r171, %r170;
	add.s32 	%r173, %r8, %r43;
	mad.lo.s32 	%r174, %r44, %r5, %r173;
	mul.wide.s32 	%rd35, %r174, 16;
	add.s64 	%rd36, %rd5, %rd35;
	ld.global.v4.f32 	{%f346, %f347, %f348, %f349}, [%rd36];
	st.shared.v4.f32 	[%r172], {%f346, %f347, %f348, %f349};
$L__BB0_44:
	setp.eq.s32 	%p41, %r9, 2;
	@%p41 bra 	$L__BB0_49;
	mov.u32 	%r175, %ntid.x;
	add.s32 	%r45, %r42, %r175;
	setp.gt.u32 	%p42, %r45, 3071;
	@%p42 bra 	$L__BB0_49;
	cvt.u16.u32 	%rs55, %r45;
	mul.hi.u16 	%rs56, %rs55, -21845;
	shr.u16 	%rs57, %rs56, 7;
	cvt.u32.u16 	%r176, %rs57;
	mul.lo.s16 	%rs58, %rs57, 192;
	sub.s16 	%rs59, %rs55, %rs58;
	cvt.u32.u16 	%r46, %rs59;
	add.s32 	%r47, %r13, %r176;
	setp.lt.s32 	%p43, %r47, %r66;
	setp.gt.s32 	%p44, %r5, %r46;
	and.pred  	%p45, %p44, %p43;
	@%p45 bra 	$L__BB0_48;
	shl.b32 	%r177, %r45, 4;
	mov.u32 	%r178, _ZZ25optimized_cross_attentionPKfS0_S0_PfiiiiE13shared_K_tile;
	add.s32 	%r179, %r178, %r177;
	mov.f32 	%f350, 0f00000000;
	st.shared.v4.f32 	[%r179], {%f350, %f350, %f350, %f350};
	bra.uni 	$L__BB0_49;
$L__BB0_48:
	shl.b32 	%r180, %r45, 4;
	mov.u32 	%r181, _ZZ25optimized_cross_attentionPKfS0_S0_PfiiiiE13shared_K_tile;
	add.s32 	%r182, %r181, %r180;
	add.s32 	%r183, %r8, %r46;
	mad.lo.s32 	%r184, %r47, %r5, %r183;
	mul.wide.s32 	%rd37, %r184, 16;
	add.s64 	%rd38, %rd5, %rd37;
	ld.global.v4.f32 	{%f351, %f352, %f353, %f354}, [%rd38];
	st.shared.v4.f32 	[%r182], {%f351, %f352, %f353, %f354};
$L__BB0_49:
	bar.sync 	0;
	mov.f32 	%f760, 0fFF7FFFFF;
	mov.b32 	%r365, 0;
	// begin inline asm
	activemask.b32 %r185;
	// end inline asm
$L__BB0_50:
	add.s32 	%r187, %r13, %r365;
	setp.ge.s32 	%p46, %r187, %r66;
	@%p46 bra 	$L__BB0_65;
	mov.u32 	%r188, %tid.x;
	and.b32  	%r189, %r188, 31;
	setp.ge.s32 	%p47, %r189, %r5;
	mul.lo.s32 	%r190, %r365, 192;
	or.b32  	%r191, %r189, %r190;
	shl.b32 	%r192, %r191, 4;
	mov.u32 	%r193, _ZZ25optimized_cross_attentionPKfS0_S0_PfiiiiE13shared_K_tile;
	add.s32 	%r50, %r193, %r192;
	mov.f32 	%f740, 0f00000000;
	mov.f32 	%f741, %f740;
	mov.f32 	%f742, %f740;
	mov.f32 	%f743, %f740;
	@%p47 bra 	$L__BB0_53;
	ld.shared.v4.f32 	{%f357, %f358, %f359, %f360}, [%r50];
	fma.rn.f32 	%f740, %f357, %f688, 0f00000000;
	fma.rn.f32 	%f741, %f358, %f687, 0f00000000;
	fma.rn.f32 	%f742, %f359, %f686, 0f00000000;
	fma.rn.f32 	%f743, %f360, %f685, 0f00000000;
$L__BB0_53:
	mov.u32 	%r194, %tid.x;
	and.b32  	%r195, %r194, 31;
	or.b32  	%r196, %r195, 32;
	setp.ge.s32 	%p48, %r196, %r5;
	@%p48 bra 	$L__BB0_55;
	ld.shared.v4.f32 	{%f361, %f362, %f363, %f364}, [%r50+512];
	fma.rn.f32 	%f740, %f361, %f692, %f740;
	fma.rn.f32 	%f741, %f362, %f691, %f741;
	fma.rn.f32 	%f742, %f363, %f690, %f742;
	fma.rn.f32 	%f743, %f364, %f689, %f743;
$L__BB0_55:
	mov.u32 	%r197, %tid.x;
	and.b32  	%r198, %r197, 31;
	or.b32  	%r199, %r198, 64;
	setp.ge.s32 	%p49, %r199, %r5;
	@%p49 bra 	$L__BB0_57;
	ld.shared.v4.f32 	{%f365, %f366, %f367, %f368}, [%r50+1024];
	fma.rn.f32 	%f740, %f365, %f696, %f740;
	fma.rn.f32 	%f741, %f366, %f695, %f741;
	fma.rn.f32 	%f742, %f367, %f694, %f742;
	fma.rn.f32 	%f743, %f368, %f693, %f743;
$L__BB0_57:
	mov.u32 	%r200, %tid.x;
	and.b32  	%r201, %r200, 31;
	or.b32  	%r202, %r201, 96;
	setp.ge.s32 	%p50, %r202, %r5;
	@%p50 bra 	$L__BB0_59;
	ld.shared.v4.f32 	{%f369, %f370, %f371, %f372}, [%r50+1536];
	fma.rn.f32 	%f740, %f369, %f700, %f740;
	fma.rn.f32 	%f741, %f370, %f699, %f741;
	fma.rn.f32 	%f742, %f371, %f698, %f742;
	fma.rn.f32 	%f743, %f372, %f697, %f743;
$L__BB0_59:
	mov.u32 	%r203, %tid.x;
	and.b32  	%r204, %r203, 31;
	or.b32  	%r205, %r204, 128;
	setp.ge.s32 	%p51, %r205, %r5;
	@%p51 bra 	$L__BB0_61;
	ld.shared.v4.f32 	{%f373, %f374, %f375, %f376}, [%r50+2048];
	fma.rn.f32 	%f740, %f373, %f704, %f740;
	fma.rn.f32 	%f741, %f374, %f703, %f741;
	fma.rn.f32 	%f742, %f375, %f702, %f742;
	fma.rn.f32 	%f743, %f376, %f701, %f743;
$L__BB0_61:
	mov.u32 	%r206, %tid.x;
	and.b32  	%r207, %r206, 31;
	or.b32  	%r208, %r207, 160;
	setp.ge.s32 	%p52, %r208, %r5;
	@%p52 bra 	$L__BB0_63;
	ld.shared.v4.f32 	{%f377, %f378, %f379, %f380}, [%r50+2560];
	fma.rn.f32 	%f740, %f377, %f708, %f740;
	fma.rn.f32 	%f741, %f378, %f707, %f741;
	fma.rn.f32 	%f742, %f379, %f706, %f742;
	fma.rn.f32 	%f743, %f380, %f705, %f743;
$L__BB0_63:
	mov.u32 	%r209, %tid.x;
	and.b32  	%r210, %r209, 31;
	setp.ne.s32 	%p53, %r210, 0;
	add.f32 	%f381, %f740, %f741;
	add.f32 	%f382, %f381, %f742;
	add.f32 	%f383, %f382, %f743;
	mov.b32 	%r211, %f383;
	shfl.sync.down.b32	%r212|%p54, %r211, 16, 31, %r185;
	mov.b32 	%f384, %r212;
	add.f32 	%f385, %f383, %f384;
	mov.b32 	%r213, %f385;
	shfl.sync.down.b32	%r214|%p55, %r213, 8, 31, %r185;
	mov.b32 	%f386, %r214;
	add.f32 	%f387, %f385, %f386;
	mov.b32 	%r215, %f387;
	shfl.sync.down.b32	%r216|%p56, %r215, 4, 31, %r185;
	mov.b32 	%f388, %r216;
	add.f32 	%f389, %f387, %f388;
	mov.b32 	%r217, %f389;
	shfl.sync.down.b32	%r218|%p57, %r217, 2, 31, %r185;
	mov.b32 	%f390, %r218;
	add.f32 	%f391, %f389, %f390;
	mov.b32 	%r219, %f391;
	shfl.sync.down.b32	%r220|%p58, %r219, 1, 31, %r185;
	mov.b32 	%f392, %r220;
	add.f32 	%f124, %f391, %f392;
	@%p53 bra 	$L__BB0_65;
	ld.param.u32 	%r356, [_Z25optimized_cross_attentionPKfS0_S0_Pfiiii_param_7];
	cvt.rn.f32.s32 	%f393, %r356;
	sqrt.rn.f32 	%f394, %f393;
	div.rn.f32 	%f395, %f124, %f394;
	mul.wide.u32 	%rd39, %r365, 4;
	add.s64 	%rd40, %rd2, %rd39;
	st.local.f32 	[%rd40], %f395;
	max.f32 	%f760, %f760, %f395;
$L__BB0_65:
	add.s32 	%r365, %r365, 1;
	setp.ne.s32 	%p59, %r365, 16;
	@%p59 bra 	$L__BB0_50;
	mov.u32 	%r222, %tid.x;
	and.b32  	%r52, %r222, 31;
	setp.ne.s32 	%p60, %r52, 0;
	mov.b32 	%r223, %f760;
	shfl.sync.idx.b32	%r53|%p61, %r223, 0, 31, %r185;
	mov.b32 	%r366, 1065353216;
	@%p60 bra 	$L__BB0_68;
	mov.b32 	%f396, %r53;
	max.f32 	%f127, %f761, %f396;
	sub.f32 	%f397, %f761, %f127;
	fma.rn.f32 	%f398, %f397, 0f3BBB989D, 0f3F000000;
	cvt.sat.f32.f32 	%f399, %f398;
	mov.f32 	%f400, 0f4B400001;
	mov.f32 	%f401, 0f437C0000;
	fma.rm.f32 	%f402, %f399, %f401, %f400;
	add.f32 	%f403, %f402, 0fCB40007F;
	neg.f32 	%f404, %f403;
	fma.rn.f32 	%f405, %f397, 0f3FB8AA3B, %f404;
	fma.rn.f32 	%f406, %f397, 0f32A57060, %f405;
	mov.b32 	%r224, %f402;
	shl.b32 	%r225, %r224, 23;
	mov.b32 	%f407, %r225;
	ex2.approx.ftz.f32 	%f408, %f406;
	mul.f32 	%f409, %f408, %f407;
	mul.f32 	%f762, %f762, %f409;
	mov.b32 	%r366, %f409;
	mov.f32 	%f761, %f127;
$L__BB0_68:
	shfl.sync.idx.b32	%r226|%p63, %r366, 0, 31, %r185;
	mov.b32 	%r227, %f761;
	shfl.sync.idx.b32	%r228|%p64, %r227, 0, 31, %r185;
	mov.b32 	%f761, %r228;
	mov.b32 	%r229, %f762;
	shfl.sync.idx.b32	%r367|%p65, %r229, 0, 31, %r185;
	mov.b32 	%f132, %r367;
	mov.b32 	%f410, %r226;
	mul.f32 	%f802, %f802, %f410;
	mul.f32 	%f801, %f801, %f410;
	mul.f32 	%f800, %f800, %f410;
	mul.f32 	%f799, %f799, %f410;
	mul.f32 	%f798, %f798, %f410;
	mul.f32 	%f797, %f797, %f410;
	mul.f32 	%f796, %f796, %f410;
	mul.f32 	%f795, %f795, %f410;
	mul.f32 	%f794, %f794, %f410;
	mul.f32 	%f793, %f793, %f410;
	mul.f32 	%f792, %f792, %f410;
	mul.f32 	%f791, %f791, %f410;
	mul.f32 	%f790, %f790, %f410;
	mul.f32 	%f789, %f789, %f410;
	mul.f32 	%f788, %f788, %f410;
	mul.f32 	%f787, %f787, %f410;
	mul.f32 	%f786, %f786, %f410;
	mul.f32 	%f785, %f785, %f410;
	mul.f32 	%f784, %f784, %f410;
	mul.f32 	%f783, %f783, %f410;
	mul.f32 	%f826, %f826, %f410;
	mul.f32 	%f825, %f825, %f410;
	mul.f32 	%f824, %f824, %f410;
	mul.f32 	%f823, %f823, %f410;
	@%p60 bra 	$L__BB0_118;
	setp.ge.s32 	%p66, %r13, %r66;
	@%p66 bra 	$L__BB0_71;
	ld.local.f32 	%f412, [%rd2];
	sub.f32 	%f413, %f412, %f761;
	fma.rn.f32 	%f414, %f413, 0f3BBB989D, 0f3F000000;
	cvt.sat.f32.f32 	%f415, %f414;
	mov.f32 	%f416, 0f4B400001;
	mov.f32 	%f417, 0f437C0000;
	fma.rm.f32 	%f418, %f415, %f417, %f416;
	add.f32 	%f419, %f418, 0fCB40007F;
	neg.f32 	%f420, %f419;
	fma.rn.f32 	%f421, %f413, 0f3FB8AA3B, %f420;
	fma.rn.f32 	%f422, %f413, 0f32A57060, %f421;
	mov.b32 	%r231, %f418;
	shl.b32 	%r232, %r231, 23;
	mov.b32 	%f423, %r232;
	ex2.approx.ftz.f32 	%f424, %f422;
	mul.f32 	%f425, %f424, %f423;
	st.local.f32 	[%rd3], %f425;
	add.f32 	%f764, %f425, 0f00000000;
	bra.uni 	$L__BB0_72;
$L__BB0_71:
	mov.b32 	%r230, 0;
	st.local.u32 	[%rd3], %r230;
	mov.f32 	%f764, 0f00000000;
$L__BB0_72:
	add.s32 	%r233, %r13, 1;
	setp.lt.s32 	%p67, %r233, %r66;
	@%p67 bra 	$L__BB0_74;
	mov.b32 	%r234, 0;
	st.local.u32 	[%rd3+4], %r234;
	bra.uni 	$L__BB0_75;
$L__BB0_74:
	ld.local.f32 	%f426, [%rd2+4];
	sub.f32 	%f427, %f426, %f761;
	fma.rn.f32 	%f428, %f427, 0f3BBB989D, 0f3F000000;
	cvt.sat.f32.f32 	%f429, %f428;
	mov.f32 	%f430, 0f4B400001;
	mov.f32 	%f431, 0f437C0000;
	fma.rm.f32 	%f432, %f429, %f431, %f430;
	add.f32 	%f433, %f432, 0fCB40007F;
	neg.f32 	%f434, %f433;
	fma.rn.f32 	%f435, %f427, 0f3FB8AA3B, %f434;
	fma.rn.f32 	%f436, %f427, 0f32A57060, %f435;
	mov.b32 	%r235, %f432;
	shl.b32 	%r236, %r235, 23;
	mov.b32 	%f437, %r236;
	ex2.approx.ftz.f32 	%f438, %f436;
	mul.f32 	%f439, %f438, %f437;
	st.local.f32 	[%rd3+4], %f439;
	add.f32 	%f764, %f764, %f439;
$L__BB0_75:
	add.s32 	%r237, %r13, 2;
	setp.lt.s32 	%p68, %r237, %r66;
	@%p68 bra 	$L__BB0_77;
	mov.b32 	%r238, 0;
	st.local.u32 	[%rd3+8], %r238;
	bra.uni 	$L__BB0_78;
$L__BB0_77:
	ld.local.f32 	%f440, [%rd2+8];
	sub.f32 	%f441, %f440, %f761;
	fma.rn.f32 	%f442, %f441, 0f3BBB989D, 0f3F000000;
	cvt.sat.f32.f32 	%f443, %f442;
	mov.f32 	%f444, 0f4B400001;
	mov.f32 	%f445, 0f437C0000;
	fma.rm.f32 	%f446, %f443, %f445, %f444;
	add.f32 	%f447, %f446, 0fCB40007F;
	neg.f32 	%f448, %f447;
	fma.rn.f32 	%f449, %f441, 0f3FB8AA3B, %f448;
	fma.rn.f32 	%f450, %f441, 0f32A57060, %f449;
	mov.b32 	%r239, %f446;
	shl.b32 	%r240, %r239, 23;
	mov.b32 	%f451, %r240;
	ex2.approx.ftz.f32 	%f452, %f450;
	mul.f32 	%f453, %f452, %f451;
	st.local.f32 	[%rd3+8], %f453;
	add.f32 	%f764, %f764, %f453;
$L__BB0_78:
	add.s32 	%r241, %r13, 3;
	setp.lt.s32 	%p69, %r241, %r66;
	@%p69 bra 	$L__BB0_80;
	mov.b32 	%r242, 0;
	st.local.u32 	[%rd3+12], %r242;
	bra.uni 	$L__BB0_81;
$L__BB0_80:
	ld.local.f32 	%f454, [%rd2+12];
	sub.f32 	%f455, %f454, %f761;
	fma.rn.f32 	%f456, %f455, 0f3BBB989D, 0f3F000000;
	cvt.sat.f32.f32 	%f457, %f456;
	mov.f32 	%f458, 0f4B400001;
	mov.f32 	%f459, 0f437C0000;
	fma.rm.f32 	%f460, %f457, %f459, %f458;
	add.f32 	%f461, %f460, 0fCB40007F;
	neg.f32 	%f462, %f461;
	fma.rn.f32 	%f463, %f455, 0f3FB8AA3B, %f462;
	fma.rn.f32 	%f464, %f455, 0f32A57060, %f463;
	mov.b32 	%r243, %f460;
	shl.b32 	%r244, %r243, 23;
	mov.b32 	%f465, %r244;
	ex2.approx.ftz.f32 	%f466, %f464;
	mul.f32 	%f467, %f466, %f465;
	st.local.f32 	[%rd3+12], %f467;
	add.f32 	%f764, %f764, %f467;
$L__BB0_81:
	add.s32 	%r245, %r13, 4;
	setp.lt.s32 	%p70, %r245, %r66;
	@%p70 bra 	$L__BB0_83;
	mov.b32 	%r246, 0;
	st.local.u32 	[%rd3+16], %r246;
	bra.uni 	$L__BB0_84;
$L__BB0_83:
	ld.local.f32 	%f468, [%rd2+16];
	sub.f32 	%f469, %f468, %f761;
	fma.rn.f32 	%f470, %f469, 0f3BBB989D, 0f3F000000;
	cvt.sat.f32.f32 	%f471, %f470;
	mov.f32 	%f472, 0f4B400001;
	mov.f32 	%f473, 0f437C0000;
	fma.rm.f32 	%f474, %f471, %f473, %f472;
	add.f32 	%f475, %f474, 0fCB40007F;
	neg.f32 	%f476, %f475;
	fma.rn.f32 	%f477, %f469, 0f3FB8AA3B, %f476;
	fma.rn.f32 	%f478, %f469, 0f32A57060, %f477;
	mov.b32 	%r247, %f474;
	shl.b32 	%r248, %r247, 23;
	mov.b32 	%f479, %r248;
	ex2.approx.ftz.f32 	%f480, %f478;
	mul.f32 	%f481, %f480, %f479;
	st.local.f32 	[%rd3+16], %f481;
	add.f32 	%f764, %f764, %f481;
$L__BB0_84:
	add.s32 	%r249, %r13, 5;
	setp.lt.s32 	%p71, %r249, %r66;
	@%p71 bra 	$L__BB0_86;
	mov.b32 	%r250, 0;
	st.local.u32 	[%rd3+20], %r250;
	bra.uni 	$L__BB0_87;
$L__BB0_86:
	ld.local.f32 	%f482, [%rd2+20];
	sub.f32 	%f483, %f482, %f761;
	fma.rn.f32 	%f484, %f483, 0f3BBB989D, 0f3F000000;
	cvt.sat.f32.f32 	%f485, %f484;
	mov.f32 	%f486, 0f4B400001;
	mov.f32 	%f487, 0f437C0000;
	fma.rm.f32 	%f488, %f485, %f487, %f486;
	add.f32 	%f489, %f488, 0fCB40007F;
	neg.f32 	%f490, %f489;
	fma.rn.f32 	%f491, %f483, 0f3FB8AA3B, %f490;
	fma.rn.f32 	%f492, %f483, 0f32A57060, %f491;
	mov.b32 	%r251, %f488;
	shl.b32 	%r252, %r251, 23;
	mov.b32 	%f493, %r252;
	ex2.approx.ftz.f32 	%f494, %f492;
	mul.f32 	%f495, %f494, %f493;
	st.local.f32 	[%rd3+20], %f495;
	add.f32 	%f764, %f764, %f495;
$L__BB0_87:
	add.s32 	%r253, %r13, 6;
	setp.lt.s32 	%p72, %r253, %r66;
	@%p72 bra 	$L__BB0_89;
	mov.b32 	%r254, 0;
	st.local.u32 	[%rd3+24], %r254;
	bra.uni 	$L__BB0_90;
$L__BB0_89:
	ld.local.f32 	%f496, [%rd2+24];
	sub.f32 	%f497, %f496, %f761;
	fma.rn.f32 	%f498, %f497, 0f3BBB989D, 0f3F000000;
	cvt.sat.f32.f32 	%f499, %f498;
	mov.f32 	%f500, 0f4B400001;
	mov.f32 	%f501, 0f437C0000;
	fma.rm.f32 	%f502, %f499, %f501, %f500;
	add.f32 	%f503, %f502, 0fCB40007F;
	neg.f32 	%f504, %f503;
	fma.rn.f32 	%f505, %f497, 0f3FB8AA3B, %f504;
	fma.rn.f32 	%f506, %f497, 0f32A57060, %f505;
	mov.b32 	%r255, %f502;
	shl.b32 	%r256, %r255, 23;
	mov.b32 	%f507, %r256;
	ex2.approx.ftz.f32 	%f508, %f506;
	mul.f32 	%f509, %f508, %f507;
	st.local.f32 	[%rd3+24], %f509;
	add.f32 	%f764, %f764, %f509;
$L__BB0_90:
	add.s32 	%r257, %r13, 7;
	setp.lt.s32 	%p73, %r257, %r66;
	@%p73 bra 	$L__BB0_92;
	mov.b32 	%r258, 0;
	st.local.u32 	[%rd3+28], %r258;
	bra.uni 	$L__BB0_93;
$L__BB0_92:
	ld.local.f32 	%f510, [%rd2+28];
	sub.f32 	%f511, %f510, %f761;
	fma.rn.f32 	%f512, %f511, 0f3BBB989D, 0f3F000000;
	cvt.sat.f32.f32 	%f513, %f512;
	mov.f32 	%f514, 0f4B400001;
	mov.f32 	%f515, 0f437C0000;
	fma.rm.f32 	%f516, %f513, %f515, %f514;
	add.f32 	%f517, %f516, 0fCB40007F;
	neg.f32 	%f518, %f517;
	fma.rn.f32 	%f519, %f511, 0f3FB8AA3B, %f518;
	fma.rn.f32 	%f520, %f511, 0f32A57060, %f519;
	mov.b32 	%r259, %f516;
	shl.b32 	%r260, %r259, 23;
	mov.b32 	%f521, %r260;
	ex2.approx.ftz.f32 	%f522, %f520;
	mul.f32 	%f523, %f522, %f521;
	st.local.f32 	[%rd3+28], %f523;
	add.f32 	%f764, %f764, %f523;
$L__BB0_93:
	add.s32 	%r261, %r13, 8;
	setp.lt.s32 	%p74, %r261, %r66;
	@%p74 bra 	$L__BB0_95;
	mov.b32 	%r262, 0;
	st.local.u32 	[%rd3+32], %r262;
	bra.uni 	$L__BB0_96;
$L__BB0_95:
	ld.local.f32 	%f524, [%rd2+32];
	sub.f32 	%f525, %f524, %f761;
	fma.rn.f32 	%f526, %f525, 0f3BBB989D, 0f3F000000;
	cvt.sat.f32.f32 	%f527, %f526;
	mov.f32 	%f528, 0f4B400001;
	mov.f32 	%f529, 0f437C0000;
	fma.rm.f32 	%f530, %f527, %f529, %f528;
	add.f32 	%f531, %f530, 0fCB40007F;
	neg.f32 	%f532, %f531;
	fma.rn.f32 	%f533, %f525, 0f3FB8AA3B, %f532;
	fma.rn.f32 	%f534, %f525, 0f32A57060, %f533;
	mov.b32 	%r263, %f530;
	shl.b32 	%r264, %r263, 23;
	mov.b32 	%f535, %r264;
	ex2.approx.ftz.f32 	%f536, %f534;
	mul.f32 	%f537, %f536, %f535;
	st.local.f32 	[%rd3+32], %f537;
	add.f32 	%f764, %f764, %f537;
$L__BB0_96:
	add.s32 	%r265, %r13, 9;
	setp.lt.s32 	%p75, %r265, %r66;
	@%p75 bra 	$L__BB0_98;
	mov.b32 	%r266, 0;
	st.local.u32 	[%rd3+36], %r266;
	bra.uni 	$L__BB0_99;
$L__BB0_98:
	ld.local.f32 	%f538, [%rd2+36];
	sub.f32 	%f539, %f538, %f761;
	fma.rn.f32 	%f540, %f539, 0f3BBB989D, 0f3F000000;
	cvt.sat.f32.f32 	%f541, %f540;
	mov.f32 	%f542, 0f4B400001;
	mov.f32 	%f543, 0f437C0000;
	fma.rm.f32 	%f544, %f541, %f543, %f542;
	add.f32 	%f545, %f544, 0fCB40007F;
	neg.f32 	%f546, %f545;
	fma.rn.f32 	%f547, %f539, 0f3FB8AA3B, %f546;
	fma.rn.f32 	%f548, %f539, 0f32A57060, %f547;
	mov.b32 	%r267, %f544;
	shl.b32 	%r268, %r267, 23;
	mov.b32 	%f549, %r268;
	ex2.approx.ftz.f32 	%f550, %f548;
	mul.f32 	%f551, %f550, %f549;
	st.local.f32 	[%rd3+36], %f551;
	add.f32 	%f764, %f764, %f551;
$L__BB0_99:
	add.s32 	%r269, %r13, 10;
	setp.lt.s32 	%p76, %r269, %r66;
	@%p76 bra 	$L__BB0_101;
	mov.b32 	%r270, 0;
	st.local.u32 	[%rd3+40], %r270;
	bra.uni 	$L__BB0_102;
$L__BB0_101:
	ld.local.f32 	%f552, [%rd2+40];
	sub.f32 	%f553, %f552, %f761;
	fma.rn.f32 	%f554, %f553, 0f3BBB989D, 0f3F000000;
	cvt.sat.f32.f32 	%f555, %f554;
	mov.f32 	%f556, 0f4B400001;
	mov.f32 	%f557, 0f437C0000;
	fma.rm.f32 	%f558, %f555, %f557, %f556;
	add.f32 	%f559, %f558, 0fCB40007F;
	neg.f32 	%f560, %f559;
	fma.rn.f32 	%f561, %f553, 0f3FB8AA3B, %f560;
	fma.rn.f32 	%f562, %f553, 0f32A57060, %f561;
	mov.b32 	%r271, %f558;
	shl.b32 	%r272, %r271, 23;
	mov.b32 	%f563, %r272;
	ex2.approx.ftz.f32 	%f564, %f562;
	mul.f32 	%f565, %f564, %f563;
	st.local.f32 	[%rd3+40], %f565;
	add.f32 	%f764, %f764, %f565;
$L__BB0_102:
	add.s32 	%r273, %r13, 11;
	setp.lt.s32 	%p77, %r273, %r66;
	@%p77 bra 	$L__BB0_104;
	mov.b32 	%r274, 0;
	st.local.u32 	[%rd3+44], %r274;
	bra.uni 	$L__BB0_105;
$L__BB0_104:
	ld.local.f32 	%f566, [%rd2+44];
	sub.f32 	%f567, %f566, %f761;
	fma.rn.f32 	%f568, %f567, 0f3BBB989D, 0f3F000000;
	cvt.sat.f32.f32 	%f569, %f568;
	mov.f32 	%f570, 0f4B400001;
	mov.f32 	%f571, 0f437C0000;
	fma.rm.f32 	%f572, %f569, %f571, %f570;
	add.f32 	%f573, %f572, 0fCB40007F;
	neg.f32 	%f574, %f573;
	fma.rn.f32 	%f575, %f567, 0f3FB8AA3B, %f574;
	fma.rn.f32 	%f576, %f567, 0f32A57060, %f575;
	mov.b32 	%r275, %f572;
	shl.b32 	%r276, %r275, 23;
	mov.b32 	%f577, %r276;
	ex2.approx.ftz.f32 	%f578, %f576;
	mul.f32 	%f579, %f578, %f577;
	st.local.f32 	[%rd3+44], %f579;
	add.f32 	%f764, %f764, %f579;
$L__BB0_105:
	add.s32 	%r277, %r13, 12;
	setp.lt.s32 	%p78, %r277, %r66;
	@%p78 bra 	$L__BB0_107;
	mov.b32 	%r278, 0;
	st.local.u32 	[%rd3+48], %r278;
	bra.uni 	$L__BB0_108;
$L__BB0_107:
	ld.local.f32 	%f580, [%rd2+48];
	sub.f32 	%f581, %f580, %f761;
	fma.rn.f32 	%f582, %f581, 0f3BBB989D, 0f3F000000;
	cvt.sat.f32.f32 	%f583, %f582;
	mov.f32 	%f584, 0f4B400001;
	mov.f32 	%f585, 0f437C0000;
	fma.rm.f32 	%f586, %f583, %f585, %f584;
	add.f32 	%f587, %f586, 0fCB40007F;
	neg.f32 	%f588, %f587;
	fma.rn.f32 	%f589, %f581, 0f3FB8AA3B, %f588;
	fma.rn.f32 	%f590, %f581, 0f32A57060, %f589;
	mov.b32 	%r279, %f586;
	shl.b32 	%r280, %r279, 23;
	mov.b32 	%f591, %r280;
	ex2.approx.ftz.f32 	%f592, %f590;
	mul.f32 	%f593, %f592, %f591;
	st.local.f32 	[%rd3+48], %f593;
	add.f32 	%f764, %f764, %f593;
$L__BB0_108:
	add.s32 	%r281, %r13, 13;
	setp.lt.s32 	%p79, %r281, %r66;
	@%p79 bra 	$L__BB0_110;
	mov.b32 	%r282, 0;
	st.local.u32 	[%rd3+52], %r282;
	bra.uni 	$L__BB0_111;
$L__BB0_110:
	ld.local.f32 	%f594, [%rd2+52];
	sub.f32 	%f595, %f594, %f761;
	fma.rn.f32 	%f596, %f595, 0f3BBB989D, 0f3F000000;
	cvt.sat.f32.f32 	%f597, %f596;
	mov.f32 	%f598, 0f4B400001;
	mov.f32 	%f599, 0f437C0000;
	fma.rm.f32 	%f600, %f597, %f599, %f598;
	add.f32 	%f601, %f600, 0fCB40007F;
	neg.f32 	%f602, %f601;
	fma.rn.f32 	%f603, %f595, 0f3FB8AA3B, %f602;
	fma.rn.f32 	%f604, %f595, 0f32A57060, %f603;
	mov.b32 	%r283, %f600;
	shl.b32 	%r284, %r283, 23;
	mov.b32 	%f605, %r284;
	ex2.approx.ftz.f32 	%f606, %f604;
	mul.f32 	%f607, %f606, %f605;
	st.local.f32 	[%rd3+52], %f607;
	add.f32 	%f764, %f764, %f607;
$L__BB0_111:
	add.s32 	%r285, %r13, 14;
	setp.lt.s32 	%p80, %r285, %r66;
	@%p80 bra 	$L__BB0_113;
	mov.b32 	%r286, 0;
	st.local.u32 	[%rd3+56], %r286;
	bra.uni 	$L__BB0_114;
$L__BB0_113:
	ld.local.f32 	%f608, [%rd2+56];
	sub.f32 	%f609, %f608, %f761;
	fma.rn.f32 	%f610, %f609, 0f3BBB989D, 0f3F000000;
	cvt.sat.f32.f32 	%f611, %f610;
	mov.f32 	%f612, 0f4B400001;
	mov.f32 	%f613, 0f437C0000;
	fma.rm.f32 	%f614, %f611, %f613, %f612;
	add.f32 	%f615, %f614, 0fCB40007F;
	neg.f32 	%f616, %f615;
	fma.rn.f32 	%f617, %f609, 0f3FB8AA3B, %f616;
	fma.rn.f32 	%f618, %f609, 0f32A57060, %f617;
	mov.b32 	%r287, %f614;
	shl.b32 	%r288, %r287, 23;
	mov.b32 	%f619, %r288;
	ex2.approx.ftz.f32 	%f620, %f618;
	mul.f32 	%f621, %f620, %f619;
	st.local.f32 	[%rd3+56], %f621;
	add.f32 	%f764, %f764, %f621;
$L__BB0_114:
	add.s32 	%r289, %r13, 15;
	setp.lt.s32 	%p81, %r289, %r66;
	@%p81 bra 	$L__BB0_116;
	mov.b32 	%r290, 0;
	st.local.u32 	[%rd3+60], %r290;
	bra.uni 	$L__BB0_117;
$L__BB0_116:
	ld.local.f32 	%f622, [%rd2+60];
	sub.f32 	%f623, %f622, %f761;
	fma.rn.f32 	%f624, %f623, 0f3BBB989D, 0f3F000000;
	cvt.sat.f32.f32 	%f625, %f624;
	mov.f32 	%f626, 0f4B400001;
	mov.f32 	%f627, 0f437C0000;
	fma.rm.f32 	%f628, %f625, %f627, %f626;
	add.f32 	%f629, %f628, 0fCB40007F;
	neg.f32 	%f630, %f629;
	fma.rn.f32 	%f631, %f623, 0f3FB8AA3B, %f630;
	fma.rn.f32 	%f632, %f623, 0f32A57060, %f631;
	mov.b32 	%r291, %f628;
	shl.b32 	%r292, %r291, 23;
	mov.b32 	%f633, %r292;
	ex2.approx.ftz.f32 	%f634, %f632;
	mul.f32 	%f635, %f634, %f633;
	st.local.f32 	[%rd3+60], %f635;
	add.f32 	%f764, %f764, %f635;
$L__BB0_117:
	add.f32 	%f636, %f764, %f132;
	mov.b32 	%r367, %f636;
$L__BB0_118:
	shfl.sync.idx.b32	%r294|%p82, %r367, 0, 31, %r185;
	mov.b32 	%f762, %r294;
	mov.b32 	%r368, 0;
$L__BB0_119:
	add.s32 	%r295, %r368, %r13;
	setp.ge.s32 	%p83, %r295, %r66;
	@%p83 bra 	$L__BB0_134;
	mov.u32 	%r297, %tid.x;
	and.b32  	%r298, %r297, 31;
	setp.ne.s32 	%p84, %r298, 0;
	mov.b32 	%r369, 0;
	@%p84 bra 	$L__BB0_122;
	mul.wide.u32 	%rd41, %r368, 4;
	add.s64 	%rd42, %rd3, %rd41;
	ld.local.u32 	%r369, [%rd42];
$L__BB0_122:
	mov.u32 	%r299, %tid.x;
	and.b32  	%r300, %r299, 31;
	setp.ge.s32 	%p85, %r300, %r5;
	shfl.sync.idx.b32	%r301|%p86, %r369, 0, 31, %r185;
	mov.b32 	%f214, %r301;
	@%p85 bra 	$L__BB0_124;
	ld.param.u64 	%rd62, [_Z25optimized_cross_attentionPKfS0_S0_Pfiiii_param_2];
	add.s32 	%r302, %r368, %r13;
	mad.lo.s32 	%r303, %r302, %r5, %r8;
	mov.u32 	%r304, %tid.x;
	and.b32  	%r305, %r304, 31;
	add.s32 	%r306, %r303, %r305;
	cvta.to.global.u64 	%rd43, %rd62;
	mul.wide.s32 	%rd44, %r306, 16;
	add.s64 	%rd45, %rd43, %rd44;
	ld.global.v4.f32 	{%f637, %f638, %f639, %f640}, [%rd45];
	fma.rn.f32 	%f802, %f637, %f214, %f802;
	fma.rn.f32 	%f801, %f638, %f214, %f801;
	fma.rn.f32 	%f800, %f639, %f214, %f800;
	fma.rn.f32 	%f799, %f640, %f214, %f799;
$L__BB0_124:
	ld.param.u64 	%rd63, [_Z25optimized_cross_attentionPKfS0_S0_Pfiiii_param_2];
	mov.u32 	%r307, %tid.x;
	and.b32  	%r308, %r307, 31;
	or.b32  	%r309, %r308, 32;
	setp.ge.s32 	%p87, %r309, %r5;
	add.s32 	%r310, %r368, %r13;
	mad.lo.s32 	%r311, %r310, %r5, %r8;
	cvt.s64.s32 	%rd46, %r311;
	cvt.u64.u32 	%rd47, %r308;
	add.s64 	%rd48, %rd46, %rd47;
	cvta.to.global.u64 	%rd49, %rd63;
	shl.b64 	%rd50, %rd48, 4;
	add.s64 	%rd6, %rd49, %rd50;
	@%p87 bra 	$L__BB0_126;
	ld.global.v4.f32 	{%f641, %f642, %f643, %f644}, [%rd6+512];
	fma.rn.f32 	%f798, %f641, %f214, %f798;
	fma.rn.f32 	%f797, %f642, %f214, %f797;
	fma.rn.f32 	%f796, %f643, %f214, %f796;
	fma.rn.f32 	%f795, %f644, %f214, %f795;
$L__BB0_126:
	mov.u32 	%r312, %tid.x;
	and.b32  	%r313, %r312, 31;
	or.b32  	%r314, %r313, 64;
	setp.ge.s32 	%p88, %r314, %r5;
	@%p88 bra 	$L__BB0_128;
	ld.global.v4.f32 	{%f645, %f646, %f647, %f648}, [%rd6+1024];
	fma.rn.f32 	%f794, %f645, %f214, %f794;
	fma.rn.f32 	%f793, %f646, %f214, %f793;
	fma.rn.f32 	%f792, %f647, %f214, %f792;
	fma.rn.f32 	%f791, %f648, %f214, %f791;
$L__BB0_128:
	mov.u32 	%r315, %tid.x;
	and.b32  	%r316, %r315, 31;
	or.b32  	%r317, %r316, 96;
	setp.ge.s32 	%p89, %r317, %r5;
	@%p89 bra 	$L__BB0_130;
	ld.global.v4.f32 	{%f649, %f650, %f651, %f652}, [%rd6+1536];
	fma.rn.f32 	%f790, %f649, %f214, %f790;
	fma.rn.f32 	%f789, %f650, %f214, %f789;
	fma.rn.f32 	%f788, %f651, %f214, %f788;
	fma.rn.f32 	%f787, %f652, %f214, %f787;
$L__BB0_130:
	mov.u32 	%r318, %tid.x;
	and.b32  	%r319, %r318, 31;
	or.b32  	%r320, %r319, 128;
	setp.ge.s32 	%p90, %r320, %r5;
	@%p90 bra 	$L__BB0_132;
	ld.global.v4.f32 	{%f653, %f654, %f655, %f656}, [%rd6+2048];
	fma.rn.f32 	%f786, %f653, %f214, %f786;
	fma.rn.f32 	%f785, %f654, %f214, %f785;
	fma.rn.f32 	%f784, %f655, %f214, %f784;
	fma.rn.f32 	%f783, %f656, %f214, %f783;
$L__BB0_132:
	mov.u32 	%r321, %tid.x;
	and.b32  	%r322, %r321, 31;
	or.b32  	%r323, %r322, 160;
	setp.ge.s32 	%p91, %r323, %r5;
	@%p91 bra 	$L__BB0_134;
	ld.global.v4.f32 	{%f657, %f658, %f659, %f660}, [%rd6+2560];
	fma.rn.f32 	%f826, %f657, %f214, %f826;
	fma.rn.f32 	%f825, %f658, %f214, %f825;
	fma.rn.f32 	%f824, %f659, %f214, %f824;
	fma.rn.f32 	%f823, %f660, %f214, %f823;
$L__BB0_134:
	add.s32 	%r368, %r368, 1;
	setp.ne.s32 	%p92, %r368, 16;
	@%p92 bra 	$L__BB0_119;
	add.s32 	%r357, %r357, 1;
	add.s32 	%r324, %r66, 15;
	shr.u32 	%r325, %r324, 4;
	setp.ne.s32 	%p93, %r357, %r325;
	@%p93 bra 	$L__BB0_15;
	add.f32 	%f871, %f762, 0f358637BD;
$L__BB0_137:
	ld.param.u64 	%rd64, [_Z25optimized_cross_attentionPKfS0_S0_Pfiiii_param_3];
	cvta.to.global.u64 	%rd7, %rd64;
	mov.u32 	%r326, %tid.x;
	and.b32  	%r64, %r326, 31;
	setp.ge.s32 	%p94, %r64, %r5;
	rcp.rn.f32 	%f309, %f871;
	@%p94 bra 	$L__BB0_139;
	mul.f32 	%f661, %f309, %f802;
	mul.f32 	%f662, %f309, %f801;
	mul.f32 	%f663, %f309, %f800;
	mul.f32 	%f664, %f309, %f799;
	mov.u32 	%r327, %ctaid.x;
	shl.b32 	%r328, %r327, 2;
	shr.u32 	%r330, %r326, 5;
	add.s32 	%r331, %r328, %r330;
	mad.lo.s32 	%r332, %r5, %r331, %r6;
	add.s32 	%r333, %r64, %r332;
	mul.wide.s32 	%rd51, %r333, 16;
	add.s64 	%rd52, %rd7, %rd51;
	st.global.v4.f32 	[%rd52], {%f661, %f662, %f663, %f664};
$L__BB0_139:
	or.b32  	%r336, %r64, 32;
	setp.ge.s32 	%p95, %r336, %r5;
	cvt.u64.u32 	%rd53, %r64;
	mov.u32 	%r337, %ctaid.x;
	shl.b32 	%r338, %r337, 2;
	shr.u32 	%r339, %r326, 5;
	add.s32 	%r340, %r338, %r339;
	mad.lo.s32 	%r341, %r5, %r340, %r6;
	cvt.s64.s32 	%rd54, %r341;
	add.s64 	%rd55, %rd53, %rd54;
	shl.b64 	%rd56, %rd55, 4;
	add.s64 	%rd8, %rd7, %rd56;
	@%p95 bra 	$L__BB0_141;
	mul.f32 	%f665, %f309, %f798;
	mul.f32 	%f666, %f309, %f797;
	mul.f32 	%f667, %f309, %f796;
	mul.f32 	%f668, %f309, %f795;
	st.global.v4.f32 	[%rd8+512], {%f665, %f666, %f667, %f668};
$L__BB0_141:
	or.b32  	%r344, %r64, 64;
	setp.ge.s32 	%p96, %r344, %r5;
	@%p96 bra 	$L__BB0_143;
	mul.f32 	%f669, %f309, %f794;
	mul.f32 	%f670, %f309, %f793;
	mul.f32 	%f671, %f309, %f792;
	mul.f32 	%f672, %f309, %f791;
	st.global.v4.f32 	[%rd8+1024], {%f669, %f670, %f671, %f672};
$L__BB0_143:
	or.b32  	%r347, %r64, 96;
	setp.ge.s32 	%p97, %r347, %r5;
	@%p97 bra 	$L__BB0_145;
	mul.f32 	%f673, %f309, %f790;
	mul.f32 	%f674, %f309, %f789;
	mul.f32 	%f675, %f309, %f788;
	mul.f32 	%f676, %f309, %f787;
	st.global.v4.f32 	[%rd8+1536], {%f673, %f674, %f675, %f676};
$L__BB0_145:
	or.b32  	%r350, %r64, 128;
	setp.ge.s32 	%p98, %r350, %r5;
	@%p98 bra 	$L__BB0_147;
	mul.f32 	%f677, %f309, %f786;
	mul.f32 	%f678, %f309, %f785;
	mul.f32 	%f679, %f309, %f784;
	mul.f32 	%f680, %f309, %f783;
	st.global.v4.f32 	[%rd8+2048], {%f677, %f678, %f679, %f680};
$L__BB0_147:
	or.b32  	%r353, %r64, 160;
	setp.ge.s32 	%p99, %r353, %r5;
	@%p99 bra 	$L__BB0_149;
	mul.f32 	%f681, %f309, %f826;
	mul.f32 	%f682, %f309, %f825;
	mul.f32 	%f683, %f309, %f824;
	mul.f32 	%f684, %f309, %f823;
	st.global.v4.f32 	[%rd8+2560], {%f681, %f682, %f683, %f684};
$L__BB0_149:
	ret;

}


// ===== COMPILED SASS (sm_100) =====

	.target	sm_100

	.elftype	@"ET_EXEC"


//--------------------- .note.nv.tkinfo           --------------------------
	.section	.note.nv.tkinfo,"",@"SHT_NOTE"
	.sectionflags	@"SHF_NOTE_NV_TKINFO"
	.tkinfo
        /*0018*/ 	.word	0x00000002
        /*0030*/ 	.string	""
        /*0030*/ 	.string	"ptxas"
        /*0030*/ 	.string	"Cuda compilation tools, release 13.0, V13.0.88"
        /*0030*/ 	.string	"Build cuda_13.0.r13.0/compiler.36424714_0"
        /*0030*/ 	.string	"-arch sm_100 -m 64 "



//--------------------- .note.nv.cuinfo           --------------------------
	.section	.note.nv.cuinfo,"",@"SHT_NOTE"
	.sectionflags	@"SHF_NOTE_NV_CUINFO"
        /*0018*/ 	.short	0x0002
        /*001a*/ 	.short	0x0064
        /*001c*/ 	.short	0x0082
	.zero		2


//--------------------- .nv.info                  --------------------------
	.section	.nv.info,"",@"SHT_CUDA_INFO"
	.align	4


	//----- nvinfo : EIATTR_REGCOUNT
	.align		4
        /*0000*/ 	.byte	0x04, 0x2f
        /*0002*/ 	.short	(.L_1 - .L_0)
	.align		4
.L_0:
        /*0004*/ 	.word	index@(_Z25optimized_cross_attentionPKfS0_S0_Pfiiii)
        /*0008*/ 	.word	0x00000050


	//----- nvinfo : EIATTR_FRAME_SIZE
	.align		4
.L_1:
        /*000c*/ 	.byte	0x04, 0x11
        /*000e*/ 	.short	(.L_3 - .L_2)
	.align		4
.L_2:
        /*0010*/ 	.word	index@($__internal_3_$__cuda_sm3x_div_rn_noftz_f32_slowpath)
        /*0014*/ 	.word	0x00000080


	//----- nvinfo : EIATTR_FRAME_SIZE
	.align		4
.L_3:
        /*0018*/ 	.byte	0x04, 0x11
        /*001a*/ 	.short	(.L_5 - .L_4)
	.align		4
.L_4:
        /*001c*/ 	.word	index@($__internal_2_$__cuda_sm20_sqrt_rn_f32_slowpath)
        /*0020*/ 	.word	0x00000080


	//----- nvinfo : EIATTR_FRAME_SIZE
	.align		4
.L_5:
        /*0024*/ 	.byte	0x04, 0x11
        /*0026*/ 	.short	(.L_7 - .L_6)
	.align		4
.L_6:
        /*0028*/ 	.word	index@($__internal_1_$__cuda_sm20_rcp_rn_f32_slowpath)
        /*002c*/ 	.word	0x00000080


	//----- nvinfo : EIATTR_FRAME_SIZE
	.align		4
.L_7:
        /*0030*/ 	.byte	0x04, 0x11
        /*0032*/ 	.short	(.L_9 - .L_8)
	.align		4
.L_8:
        /*0034*/ 	.word	index@($__internal_0_$__cuda_sm20_div_u16)
        /*0038*/ 	.word	0x00000080


	//----- nvinfo : EIATTR_FRAME_SIZE
	.align		4
.L_9:
        /*003c*/ 	.byte	0x04, 0x11
        /*003e*/ 	.short	(.L_11 - .L_10)
	.align		4
.L_10:
        /*0040*/ 	.word	index@(_Z25optimized_cross_attentionPKfS0_S0_Pfiiii)
        /*0044*/ 	.word	0x00000080


	//----- nvinfo : EIATTR_MIN_STACK_SIZE
	.align		4
.L_11:
        /*0048*/ 	.byte	0x04, 0x12
        /*004a*/ 	.short	(.L_13 - .L_12)
	.align		4
.L_12:
        /*004c*/ 	.word	index@(_Z25optimized_cross_attentionPKfS0_S0_Pfiiii)
        /*0050*/ 	.word	0x00000080
.L_13:


//--------------------- .nv.compat                --------------------------
	.section	.nv.compat,"",@"SHT_CUDA_COMPAT_INFO"
	.align	4
        /*0000*/ 	.byte	0x02, 0x09, 0x00, 0x00, 0x02, 0x02, 0x01, 0x00, 0x02, 0x05, 0x05, 0x00, 0x03, 0x07, 0x01, 0x01
        /*0010*/ 	.byte	0x02, 0x03, 0x00, 0x00, 0x02, 0x06, 0x01, 0x00, 0x04, 0x0b, 0x08, 0x00, 0x01, 0x00, 0x00, 0x00
        /*0020*/ 	.byte	0x00, 0x00, 0x00, 0x00


//--------------------- .nv.info._Z25optimized_cross_attentionPKfS0_S0_Pfiiii --------------------------
	.section	.nv.info._Z25optimized_cross_attentionPKfS0_S0_Pfiiii,"",@"SHT_CUDA_INFO"
	.sectionflags	@""
	.align	4


	//----- nvinfo : EIATTR_CUDA_API_VERSION
	.align		4
        /*0000*/ 	.byte	0x04, 0x37
        /*0002*/ 	.short	(.L_15 - .L_14)
.L_14:
        /*0004*/ 	.word	0x00000082


	//----- nvinfo : EIATTR_KPARAM_INFO
	.align		4
.L_15:
        /*0008*/ 	.byte	0x04, 0x17
        /*000a*/ 	.short	(.L_17 - .L_16)
.L_16:
        /*000c*/ 	.word	0x00000000
        /*0010*/ 	.short	0x0007
        /*0012*/ 	.short	0x002c
        /*0014*/ 	.byte	0x00, 0xf0, 0x11, 0x00


	//----- nvinfo : EIATTR_KPARAM_INFO
	.align		4
.L_17:
        /*0018*/ 	.byte	0x04, 0x17
        /*001a*/ 	.short	(.L_19 - .L_18)
.L_18:
        /*001c*/ 	.word	0x00000000
        /*0020*/ 	.short	0x0006
        /*0022*/ 	.short	0x0028
        /*0024*/ 	.byte	0x00, 0xf0, 0x11, 0x00


	//----- nvinfo : EIATTR_KPARAM_INFO
	.align		4
.L_19:
        /*0028*/ 	.byte	0x04, 0x17
        /*002a*/ 	.short	(.L_21 - .L_20)
.L_20:
        /*002c*/ 	.word	0x00000000
        /*0030*/ 	.short	0x0005
        /*0032*/ 	.short	0x0024
        /*0034*/ 	.byte	0x00, 0xf0, 0x11, 0x00


	//----- nvinfo : EIATTR_KPARAM_INFO
	.align		4
.L_21:
        /*0038*/ 	.byte	0x04, 0x17
        /*003a*/ 	.short	(.L_23 - .L_22)
.L_22:
        /*003c*/ 	.word	0x00000000
        /*0040*/ 	.short	0x0004
        /*0042*/ 	.short	0x0020
        /*0044*/ 	.byte	0x00, 0xf0, 0x11, 0x00


	//----- nvinfo : EIATTR_KPARAM_INFO
	.align		4
.L_23:
        /*0048*/ 	.byte	0x04, 0x17
        /*004a*/ 	.short	(.L_25 - .L_24)
.L_24:
        /*004c*/ 	.word	0x00000000
        /*0050*/ 	.short	0x0003
        /*0052*/ 	.short	0x0018
        /*0054*/ 	.byte	0x00, 0xf5, 0x21, 0x00


	//----- nvinfo : EIATTR_KPARAM_INFO
	.align		4
.L_25:
        /*0058*/ 	.byte	0x04, 0x17
        /*005a*/ 	.short	(.L_27 - .L_26)
.L_26:
        /*005c*/ 	.word	0x00000000
        /*0060*/ 	.short	0x0002
        /*0062*/ 	.short	0x0010
        /*0064*/ 	.byte	0x00, 0xf5, 0x21, 0x00


	//----- nvinfo : EIATTR_KPARAM_INFO
	.align		4
.L_27:
        /*0068*/ 	.byte	0x04, 0x17
        /*006a*/ 	.short	(.L_29 - .L_28)
.L_28:
        /*006c*/ 	.word	0x00000000
        /*0070*/ 	.short	0x0001
        /*0072*/ 	.short	0x0008
        /*0074*/ 	.byte	0x00, 0xf5, 0x21, 0x00


	//----- nvinfo : EIATTR_KPARAM_INFO
	.align		4
.L_29:
        /*0078*/ 	.byte	0x04, 0x17
        /*007a*/ 	.short	(.L_31 - .L_30)
.L_30:
        /*007c*/ 	.word	0x00000000
        /*0080*/ 	.short	0x0000
        /*0082*/ 	.short	0x0000
        /*0084*/ 	.byte	0x00, 0xf5, 0x21, 0x00


	//----- nvinfo : EIATTR_SPARSE_MMA_MASK
	.align		4
.L_31:
        /*0088*/ 	.byte	0x03, 0x50
        /*008a*/ 	.short	0x0000


	//----- nvinfo : EIATTR_MAXREG_COUNT
	.align		4
        /*008c*/ 	.byte	0x03, 0x1b
        /*008e*/ 	.short	0x00ff


	//----- nvinfo : EIATTR_NUM_BARRIERS
	.align		4
        /*0090*/ 	.byte	0x02, 0x4c
        /*0092*/ 	.byte	0x01
	.zero		1


	//----- nvinfo : EIATTR_MERCURY_ISA_VERSION
	.align		4
        /*0094*/ 	.byte	0x03, 0x5f
        /*0096*/ 	.short	0x0101


	//----- nvinfo : EIATTR_COOP_GROUP_MASK_REGIDS
	.align		4
        /*0098*/ 	.byte	0x04, 0x29
        /*009a*/ 	.short	(.L_33 - .L_32)


	//   ....[0]....
.L_32:
        /*009c*/ 	.word	0x05000049


	//   ....[1]....
        /*00a0*/ 	.word	0x05000049


	//   ....[2]....
        /*00a4*/ 	.word	0x05000049


	//   ....[3]....
        /*00a8*/ 	.word	0x05000049


	//   ....[4]....
        /*00ac*/ 	.word	0x05000049


	//   ....[5]....
        /*00b0*/ 	.word	0x05000049


	//   ....[6]....
        /*00b4*/ 	.word	0x05000049


	//   ....[7]....
        /*00b8*/ 	.word	0x05000049


	//   ....[8]....
        /*00bc*/ 	.word	0x05000049


	//   ....[9]....
        /*00c0*/ 	.word	0x05000049


	//   ....[10]....
        /*00c4*/ 	.word	0x05000049


	//----- nvinfo : EIATTR_COOP_GROUP_INSTR_OFFSETS
	.align		4
.L_33:
        /*00c8*/ 	.byte	0x04, 0x28
        /*00ca*/ 	.short	(.L_35 - .L_34)


	//   ....[0]....
.L_34:
        /*00cc*/ 	.word	0x00001c50


	//   ....[1]....
        /*00d0*/ 	.word	0x00001c70


	//   ....[2]....
        /*00d4*/ 	.word	0x00001c90


	//   ....[3]....
        /*00d8*/ 	.word	0x00001cb0


	//   ....[4]....
        /*00dc*/ 	.word	0x00001cd0


	//   ....[5]....
        /*00e0*/ 	.word	0x00001f60


	//   ....[6]....
        /*00e4*/ 	.word	0x00002080


	//   ....[7]....
        /*00e8*/ 	.word	0x000020b0


	//   ....[8]....
        /*00ec*/ 	.word	0x000020d0


	//   ....[9]....
        /*00f0*/ 	.word	0x00003220


	//   ....[10]....
        /*00f4*/ 	.word	0x000035c0


	//----- nvinfo : EIATTR_VRC_CTA_INIT_COUNT
	.align		4
.L_35:
        /*00f8*/ 	.byte	0x02, 0x4a
	.zero		1
	.zero		1


	//----- nvinfo : EIATTR_EXIT_INSTR_OFFSETS
	.align		4
        /*00fc*/ 	.byte	0x04, 0x1c
        /*00fe*/ 	.short	(.L_37 - .L_36)


	//   ....[0]....
.L_36:
        /*0100*/ 	.word	0x000000e0


	//   ....[1]....
        /*0104*/ 	.word	0x00003c50


	//   ....[2]....
        /*0108*/ 	.word	0x00003cb0


	//----- nvinfo : EIATTR_CRS_STACK_SIZE
	.align		4
.L_37:
        /*010c*/ 	.byte	0x04, 0x1e
        /*010e*/ 	.short	(.L_39 - .L_38)
.L_38:
        /*0110*/ 	.word	0x00000000


	//----- nvinfo : EIATTR_CBANK_PARAM_SIZE
	.align		4
.L_39:
        /*0114*/ 	.byte	0x03, 0x19
        /*0116*/ 	.short	0x0030


	//----- nvinfo : EIATTR_PARAM_CBANK
	.align		4
        /*0118*/ 	.byte	0x04, 0x0a
        /*011a*/ 	.short	(.L_41 - .L_40)
	.align		4
.L_40:
        /*011c*/ 	.word	index@(.nv.constant0._Z25optimized_cross_attentionPKfS0_S0_Pfiiii)
        /*0120*/ 	.short	0x0380
        /*0122*/ 	.short	0x0030


	//----- nvinfo : EIATTR_SW_WAR
	.align		4
.L_41:
        /*0124*/ 	.byte	0x04, 0x36
        /*0126*/ 	.short	(.L_43 - .L_42)
.L_42:
        /*0128*/ 	.word	0x00000008
.L_43:


//--------------------- .nv.callgraph             --------------------------
	.section	.nv.callgraph,"",@"SHT_CUDA_CALLGRAPH"
	.align	4
	.sectionentsize	8
	.align		4
        /*0000*/ 	.word	0x00000000
	.align		4
        /*0004*/ 	.word	0xffffffff
	.align		4
        /*0008*/ 	.word	0x00000000
	.align		4
        /*000c*/ 	.word	0xfffffffe
	.align		4
        /*0010*/ 	.word	0x00000000
	.align		4
        /*0014*/ 	.word	0xfffffffd
	.align		4
        /*0018*/ 	.word	0x00000000
	.align		4
        /*001c*/ 	.word	0xfffffffc


//--------------------- .text._Z25optimized_cross_attentionPKfS0_S0_Pfiiii --------------------------
	.section	.text._Z25optimized_cross_attentionPKfS0_S0_Pfiiii,"ax",@progbits
	.align	128
        .global         _Z25optimized_cross_attentionPKfS0_S0_Pfiiii
        .type           _Z25optimized_cross_attentionPKfS0_S0_Pfiiii,@function
        .size           _Z25optimized_cross_attentionPKfS0_S0_Pfiiii,(.L_x_56 - _Z25optimized_cross_attentionPKfS0_S0_Pfiiii)
        .other          _Z25optimized_cross_attentionPKfS0_S0_Pfiiii,@"STO_CUDA_ENTRY STV_DEFAULT"
_Z25optimized_cross_attentionPKfS0_S0_Pfiiii:
.text._Z25optimized_cross_attentionPKfS0_S0_Pfiiii:
[----:B------:R-:W0:Y:S01]  /*0000*/  LDC R1, c[0x0][0x37c] ;  /* 0x0000df00ff017b82 */ /* 0x000e220000000800 */
[----:B------:R-:W1:Y:S07]  /*0010*/  S2R R2, SR_TID.X ;  /* 0x0000000000027919 */ /* 0x000e6e0000002100 */
[----:B------:R-:W2:Y:S01]  /*0020*/  S2UR UR7, SR_CTAID.Y ;  /* 0x00000000000779c3 */ /* 0x000ea20000002600 */
[----:B------:R-:W3:Y:S01]  /*0030*/  LDCU.64 UR10, c[0x0][0x3a0] ;  /* 0x00007400ff0a77ac */ /* 0x000ee20008000a00 */
[----:B0-----:R-:W-:Y:S01]  /*0040*/  IADD3 R1, PT, PT, R1, -0x80, RZ ;  /* 0xffffff8001017810 */ /* 0x001fe20007ffe0ff */
[----:B------:R-:W0:Y:S03]  /*0050*/  S2R R5, SR_CTAID.X ;  /* 0x0000000000057919 */ /* 0x000e260000002500 */
[----:B------:R-:W-:-:S02]  /*0060*/  R2UR UR9, R1 ;  /* 0x00000000010972ca */ /* 0x000fc400000e0000 */
[----:B------:R-:W-:Y:S02]  /*0070*/  R2UR UR18, R1 ;  /* 0x00000000011272ca */ /* 0x000fe400000e0000 */
[----:B-1----:R-:W-:-:S05]  /*0080*/  SHF.R.U32.HI R0, RZ, 0x5, R2 ;  /* 0x00000005ff007819 */ /* 0x002fca0000011602 */
[----:B0-----:R-:W-:Y:S01]  /*0090*/  IMAD R5, R5, 0x4, R0 ;  /* 0x0000000405057824 */ /* 0x001fe200078e0200 */
[----:B---3--:R-:W-:-:S04]  /*00a0*/  MOV R0, UR10 ;  /* 0x0000000a00007c02 */ /* 0x008fc80008000f00 */
[----:B------:R-:W-:-:S04]  /*00b0*/  ISETP.GE.AND P0, PT, R5, UR11, PT ;  /* 0x0000000b05007c0c */ /* 0x000fc8000bf06270 */
[----:B--2---:R-:W-:-:S04]  /*00c0*/  ISETP.LE.OR P0, PT, R0, UR7, P0 ;  /* 0x0000000700007c0c */ /* 0x004fc80008703670 */
[----:B------:R-:W-:-:S13]  /*00d0*/  ISETP.GT.U32.OR P0, PT, R2, 0x7f, P0 ;  /* 0x0000007f0200780c */ /* 0x000fda0000704470 */
[----:B------:R-:W-:Y:S05]  /*00e0*/  @P0 EXIT ;  /* 0x000000000000094d */ /* 0x000fea0003800000 */
[----:B------:R-:W0:Y:S01]  /*00f0*/  LDCU.64 UR12, c[0x0][0x3a8] ;  /* 0x00007500ff0c77ac */ /* 0x000e220008000a00 */
[----:B------:R-:W-:Y:S02]  /*0100*/  LOP3.LUT R0, R2, 0x1f, RZ, 0xc0, !PT ;  /* 0x0000001f02007812 */ /* 0x000fe400078ec0ff */
[----:B------:R-:W-:Y:S02]  /*0110*/  CS2R R14, SRZ ;  /* 0x00000000000e7805 */ /* 0x000fe4000001ff00 */
[----:B------:R-:W-:Y:S01]  /*0120*/  CS2R R12, SRZ ;  /* 0x00000000000c7805 */ /* 0x000fe2000001ff00 */
[----:B------:R-:W1:Y:S01]  /*0130*/  LDCU.64 UR14, c[0x0][0x358] ;  /* 0x00006b00ff0e77ac */ /* 0x000e620008000a00 */
[C---:B------:R-:W-:Y:S02]  /*0140*/  LOP3.LUT R6, R0.reuse, 0x40, RZ, 0xfc, !PT ;  /* 0x0000004000067812 */ /* 0x040fe400078efcff */
[----:B------:R-:W-:Y:S02]  /*0150*/  CS2R R18, SRZ ;  /* 0x0000000000127805 */ /* 0x000fe4000001ff00 */
[----:B------:R-:W-:-:S02]  /*0160*/  LOP3.LUT R4, R0, 0x20, RZ, 0xfc, !PT ;  /* 0x0000002000047812 */ /* 0x000fc400078efcff */
[----:B------:R-:W-:Y:S02]  /*0170*/  CS2R R16, SRZ ;  /* 0x0000000000107805 */ /* 0x000fe4000001ff00 */
[C---:B------:R-:W-:Y:S02]  /*0180*/  LOP3.LUT R8, R0.reuse, 0x60, RZ, 0xfc, !PT ;  /* 0x0000006000087812 */ /* 0x040fe400078efcff */
[----:B------:R-:W-:Y:S02]  /*0190*/  CS2R R22, SRZ ;  /* 0x0000000000167805 */ /* 0x000fe4000001ff00 */
[C---:B------:R-:W-:Y:S02]  /*01a0*/  LOP3.LUT R9, R0.reuse, 0x80, RZ, 0xfc, !PT ;  /* 0x0000008000097812 */ /* 0x040fe400078efcff */
[----:B------:R-:W-:Y:S02]  /*01b0*/  CS2R R20, SRZ ;  /* 0x0000000000147805 */ /* 0x000fe4000001ff00 */
[----:B------:R-:W-:-:S02]  /*01c0*/  LOP3.LUT R10, R0, 0xa0, RZ, 0xfc, !PT ;  /* 0x000000a0000a7812 */ /* 0x000fc400078efcff */
[----:B------:R-:W-:Y:S02]  /*01d0*/  CS2R R26, SRZ ;  /* 0x00000000001a7805 */ /* 0x000fe4000001ff00 */
[----:B------:R-:W-:Y:S02]  /*01e0*/  CS2R R24, SRZ ;  /* 0x0000000000187805 */ /* 0x000fe4000001ff00 */
[----:B------:R-:W-:Y:S02]  /*01f0*/  CS2R R30, SRZ ;  /* 0x00000000001e7805 */ /* 0x000fe4000001ff00 */
[----:B------:R-:W-:Y:S01]  /*0200*/  CS2R R28, SRZ ;  /* 0x00000000001c7805 */ /* 0x000fe2000001ff00 */
[----:B0-----:R-:W-:Y:S01]  /*0210*/  USHF.R.S32.HI UR4, URZ, 0x1f, UR13 ;  /* 0x0000001fff047899 */ /* 0x001fe2000801140d */
[----:B------:R-:W-:Y:S02]  /*0220*/  CS2R R34, SRZ ;  /* 0x0000000000227805 */ /* 0x000fe4000001ff00 */
[----:B------:R-:W-:Y:S01]  /*0230*/  CS2R R32, SRZ ;  /* 0x0000000000207805 */ /* 0x000fe2000001ff00 */
[----:B------:R-:W-:-:S04]  /*0240*/  ULEA.HI UR4, UR4, UR13, URZ, 0x2 ;  /* 0x0000000d04047291 */ /* 0x000fc8000f8f10ff */
[----:B------:R-:W-:Y:S02]  /*0250*/  USHF.R.S32.HI UR5, URZ, 0x2, UR4 ;  /* 0x00000002ff057899 */ /* 0x000fe40008011404 */
[----:B------:R-:W-:Y:S01]  /*0260*/  UIMAD UR4, UR7, UR11, URZ ;  /* 0x0000000b070472a4 */ /* 0x000fe2000f8e02ff */
[----:B------:R-:W0:Y:S03]  /*0270*/  LDCU.64 UR10, c[0x0][0x380] ;  /* 0x00007000ff0a77ac */ /* 0x000e260008000a00 */
[----:B------:R-:W-:Y:S01]  /*0280*/  ISETP.GE.AND P0, PT, R0, UR5, PT ;  /* 0x0000000500007c0c */ /* 0x000fe2000bf06270 */
[----:B------:R-:W-:Y:S01]  /*0290*/  IMAD.U32 R60, RZ, RZ, UR5 ;  /* 0x00000005ff3c7e24 */ /* 0x000fe2000f8e00ff */
[----:B------:R-:W-:Y:S01]  /*02a0*/  UIMAD UR4, UR4, UR13, URZ ;  /* 0x0000000d040472a4 */ /* 0x000fe2000f8e02ff */
[----:B------:R-:W-:Y:S02]  /*02b0*/  ISETP.GE.AND P2, PT, R6, UR5, PT ;  /* 0x0000000506007c0c */ /* 0x000fe4000bf46270 */
[----:B------:R-:W-:Y:S01]  /*02c0*/  ISETP.GE.AND P1, PT, R4, UR5, PT ;  /* 0x0000000504007c0c */ /* 0x000fe2000bf26270 */
[----:B------:R-:W-:Y:S01]  /*02d0*/  USHF.R.S32.HI UR6, URZ, 0x1f, UR4 ;  /* 0x0000001fff067899 */ /* 0x000fe20008011404 */
[----:B------:R-:W-:-:S02]  /*02e0*/  ISETP.GE.AND P4, PT, R9, UR5, PT ;  /* 0x0000000509007c0c */ /* 0x000fc4000bf86270 */
[----:B------:R-:W-:Y:S01]  /*02f0*/  ISETP.GE.AND P5, PT, R10, UR5, PT ;  /* 0x000000050a007c0c */ /* 0x000fe2000bfa6270 */
[----:B------:R-:W-:-:S03]  /*0300*/  ULEA.HI UR6, UR6, UR4, URZ, 0x2 ;  /* 0x0000000406067291 */ /* 0x000fc6000f8f10ff */
[----:B------:R-:W2:Y:S01]  /*0310*/  @!P0 LDC.64 R2, c[0x0][0x380] ;  /* 0x0000e000ff028b82 */ /* 0x000ea20000000a00 */
[----:B------:R-:W-:-:S06]  /*0320*/  USHF.R.S32.HI UR6, URZ, 0x2, UR6 ;  /* 0x00000002ff067899 */ /* 0x000fcc0008011406 */
[----:B------:R-:W-:-:S05]  /*0330*/  IMAD R5, R5, R60, UR6 ;  /* 0x0000000605057e24 */ /* 0x000fca000f8e023c */
[CC--:B------:R-:W-:Y:S02]  /*0340*/  IADD3 R6, P3, PT, R0.reuse, R5.reuse, RZ ;  /* 0x0000000500067210 */ /* 0x0c0fe40007f7e0ff */
[----:B------:R-:W-:Y:S02]  /*0350*/  @!P0 IADD3 R7, PT, PT, R0, R5, RZ ;  /* 0x0000000500078210 */ /* 0x000fe40007ffe0ff */
[----:B------:R-:W-:Y:S02]  /*0360*/  LEA.HI.X.SX32 R5, R5, RZ, 0x1, P3 ;  /* 0x000000ff05057211 */ /* 0x000fe400018f0eff */
[----:B------:R-:W-:Y:S01]  /*0370*/  ISETP.GE.AND P3, PT, R8, UR5, PT ;  /* 0x0000000508007c0c */ /* 0x000fe2000bf66270 */
[----:B------:R-:W-:Y:S01]  /*0380*/  UISETP.GE.AND UP0, UPT, UR12, 0x1, UPT ;  /* 0x000000010c00788c */ /* 0x000fe2000bf06270 */
[----:B0-----:R-:W-:-:S04]  /*0390*/  LEA R4, P6, R6, UR10, 0x4 ;  /* 0x0000000a06047c11 */ /* 0x001fc8000f8c20ff */
[----:B------:R-:W-:Y:S01]  /*03a0*/  LEA.HI.X R5, R6, UR11, R5, 0x4, P6 ;  /* 0x0000000b06057c11 */ /* 0x000fe2000b0f2405 */
[----:B--2---:R-:W-:-:S04]  /*03b0*/  @!P0 IMAD.WIDE R2, R7, 0x10, R2 ;  /* 0x0000001007028825 */ /* 0x004fc800078e0202 */
[----:B------:R-:W-:Y:S01]  /*03c0*/  HFMA2 R0, -RZ, RZ, 0, 0 ;  /* 0x00000000ff007431 */ /* 0x000fe200000001ff */
[----:B------:R-:W-:Y:S02]  /*03d0*/  CS2R R56, SRZ ;  /* 0x0000000000387805 */ /* 0x000fe4000001ff00 */
[----:B------:R-:W-:Y:S01]  /*03e0*/  CS2R R54, SRZ ;  /* 0x0000000000367805 */ /* 0x000fe2000001ff00 */
[----:B-1----:R-:W5:Y:S01]  /*03f0*/  @!P1 LDG.E.128 R16, desc[UR14][R4.64+0x200] ;  /* 0x0002000e04109981 */ /* 0x002f62000c1e1d00 */
[----:B------:R-:W-:Y:S01]  /*0400*/  IMAD.MOV.U32 R66, RZ, RZ, 0x358637bd ;  /* 0x358637bdff427424 */ /* 0x000fe200078e00ff */
[----:B------:R-:W-:Y:S02]  /*0410*/  CS2R R52, SRZ ;  /* 0x0000000000347805 */ /* 0x000fe4000001ff00 */
[----:B------:R-:W-:Y:S01]  /*0420*/  CS2R R10, SRZ ;  /* 0x00000000000a7805 */ /* 0x000fe2000001ff00 */
[----:B------:R-:W5:Y:S01]  /*0430*/  @!P2 LDG.E.128 R20, desc[UR14][R4.64+0x400] ;  /* 0x0004000e0414a981 */ /* 0x000f62000c1e1d00 */
[----:B------:R-:W-:-:S02]  /*0440*/  CS2R R6, SRZ ;  /* 0x0000000000067805 */ /* 0x000fc4000001ff00 */
[----:B------:R-:W-:Y:S02]  /*0450*/  CS2R R8, SRZ ;  /* 0x0000000000087805 */ /* 0x000fe4000001ff00 */
[----:B------:R-:W-:Y:S01]  /*0460*/  CS2R R58, SRZ ;  /* 0x00000000003a7805 */ /* 0x000fe2000001ff00 */
[----:B------:R-:W5:Y:S01]  /*0470*/  @!P3 LDG.E.128 R24, desc[UR14][R4.64+0x600] ;  /* 0x0006000e0418b981 */ /* 0x000f62000c1e1d00 */
[----:B------:R-:W-:Y:S01]  /*0480*/  IMAD.MOV.U32 R61, RZ, RZ, RZ ;  /* 0x000000ffff3d7224 */ /* 0x000fe200078e00ff */
[----:B------:R-:W-:Y:S02]  /*0490*/  CS2R R62, SRZ ;  /* 0x00000000003e7805 */ /* 0x000fe4000001ff00 */
[----:B------:R-:W-:Y:S01]  /*04a0*/  MOV R64, RZ ;  /* 0x000000ff00407202 */ /* 0x000fe20000000f00 */
[----:B------:R-:W5:Y:S01]  /*04b0*/  @!P4 LDG.E.128 R28, desc[UR14][R4.64+0x800] ;  /* 0x0008000e041cc981 */ /* 0x000f62000c1e1d00 */
[----:B------:R-:W-:-:S03]  /*04c0*/  IMAD.MOV.U32 R71, RZ, RZ, RZ ;  /* 0x000000ffff477224 */ /* 0x000fc600078e00ff */
[----:B------:R0:W5:Y:S04]  /*04d0*/  @!P5 LDG.E.128 R32, desc[UR14][R4.64+0xa00] ;  /* 0x000a000e0420d981 */ /* 0x000168000c1e1d00 */
[----:B------:R1:W5:Y:S01]  /*04e0*/  @!P0 LDG.E.128 R12, desc[UR14][R2.64] ;  /* 0x0000000e020c8981 */ /* 0x000362000c1e1d00 */
[----:B------:R-:W-:Y:S01]  /*04f0*/  UIMAD UR4, UR7, UR12, URZ ;  /* 0x0000000c070472a4 */ /* 0x000fe2000f8e02ff */
[----:B0-----:R-:W-:Y:S02]  /*0500*/  CS2R R4, SRZ ;  /* 0x0000000000047805 */ /* 0x001fe4000001ff00 */
[----:B-1----:R-:W-:Y:S01]  /*0510*/  CS2R R2, SRZ ;  /* 0x0000000000027805 */ /* 0x002fe2000001ff00 */
[----:B------:R-:W-:Y:S08]  /*0520*/  BRA.U !UP0, `(.L_x_0) ;  /* 0x0000003108b47547 */ /* 0x000ff0000b800000 */
[----:B------:R-:W0:Y:S01]  /*0530*/  LDCU UR8, c[0x0][0x360] ;  /* 0x00006c00ff0877ac */ /* 0x000e220008000800 */
[----:B------:R-:W-:Y:S01]  /*0540*/  MOV R40, 0x590 ;  /* 0x0000059000287802 */ /* 0x000fe20000000f00 */
[----:B0-----:R-:W-:Y:S02]  /*0550*/  UIADD3 UR7, UPT, UPT, UR8, 0xbff, URZ ;  /* 0x00000bff08077890 */ /* 0x001fe4000fffe0ff */
[----:B------:R-:W-:Y:S02]  /*0560*/  ULOP3.LUT UR8, UR8, 0xffff, URZ, 0xc0, !UPT ;  /* 0x0000ffff08087892 */ /* 0x000fe4000f8ec0ff */
[----:B------:R-:W-:-:S12]  /*0570*/  ULOP3.LUT UR7, UR7, 0xffff, URZ, 0xc0, !UPT ;  /* 0x0000ffff07077892 */ /* 0x000fd8000f8ec0ff */
[----:B-----5:R-:W-:Y:S05]  /*0580*/  CALL.REL.NOINC `($__internal_0_$__cuda_sm20_div_u16) ;  /* 0x0000003400cc7944 */ /* 0x020fea0003c00000 */
[----:B------:R-:W0:Y:S01]  /*0590*/  LDC R36, c[0x0][0x3ac] ;  /* 0x0000eb00ff247b82 */ /* 0x000e220000000800 */
[----:B------:R-:W-:Y:S01]  /*05a0*/  ULOP3.LUT UR7, UR8, 0xffff, URZ, 0xc0, !UPT ;  /* 0x0000ffff08077892 */ /* 0x000fe2000f8ec0ff */
[----:B------:R-:W-:Y:S02]  /*05b0*/  MOV R68, 0xff7fffff ;  /* 0xff7fffff00447802 */ /* 0x000fe40000000f00 */
[----:B------:R-:W-:Y:S01]  /*05c0*/  CS2R R66, SRZ ;  /* 0x0000000000427805 */ /* 0x000fe2000001ff00 */
[----:B------:R-:W-:Y:S01]  /*05d0*/  IMAD.MOV.U32 R56, RZ, RZ, RZ ;  /* 0x000000ffff387224 */ /* 0x000fe200078e00ff */
[----:B------:R-:W-:Y:S02]  /*05e0*/  UIADD3 UR10, UPT, UPT, UR8, -0x1, URZ ;  /* 0xffffffff080a7890 */ /* 0x000fe4000fffe0ff */
[----:B------:R-:W-:Y:S02]  /*05f0*/  UIADD3 UR8, UPT, UPT, UR9, 0x40, URZ ;  /* 0x0000004009087890 */ /* 0x000fe4000fffe0ff */
[----:B------:R-:W-:-:S02]  /*0600*/  ULOP3.LUT UR16, UR7, 0x3, URZ, 0xc0, !UPT ;  /* 0x0000000307107892 */ /* 0x000fc4000f8ec0ff */
[----:B------:R-:W-:Y:S01]  /*0610*/  ULOP3.LUT UR11, UR7, 0x1ffc, URZ, 0xc0, !UPT ;  /* 0x00001ffc070b7892 */ /* 0x000fe2000f8ec0ff */
[----:B0-----:R-:W-:Y:S01]  /*0620*/  IMAD R36, R36, UR4, RZ ;  /* 0x0000000424247c24 */ /* 0x001fe2000f8e02ff */
[----:B------:R-:W-:-:S04]  /*0630*/  ULOP3.LUT UR4, UR7, 0xfffc, URZ, 0xc0, !UPT ;  /* 0x0000fffc07047892 */ /* 0x000fc8000f8ec0ff */
[----:B------:R-:W-:Y:S01]  /*0640*/  SHF.R.S32.HI R37, RZ, 0x1f, R36 ;  /* 0x0000001fff257819 */ /* 0x000fe20000011424 */
[----:B------:R-:W-:-:S03]  /*0650*/  UIADD3 UR9, UPT, UPT, -UR4, URZ, URZ ;  /* 0x000000ff04097290 */ /* 0x000fc6000fffe1ff */
[----:B------:R-:W-:-:S04]  /*0660*/  LEA.HI R37, R37, R36, RZ, 0x2 ;  /* 0x0000002425257211 */ /* 0x000fc800078f10ff */
[----:B------:R-:W-:-:S07]  /*0670*/  SHF.R.S32.HI R69, RZ, 0x2, R37 ;  /* 0x00000002ff457819 */ /* 0x000fce0000011425 */
.L_x_32:
[----:B------:R-:W-:Y:S01]  /*0680*/  ULOP3.LUT UR4, UR10, 0xffff, URZ, 0xc0, !UPT ;  /* 0x0000ffff0a047892 */ /* 0x000fe2000f8ec0ff */
[----:B------:R-:W-:Y:S01]  /*0690*/  SHF.L.U32 R65, R67, 0x4, RZ ;  /* 0x0000000443417819 */ /* 0x000fe200000006ff */
[----:B------:R-:W-:Y:S02]  /*06a0*/  IMAD.MOV.U32 R40, RZ, RZ, RZ ;  /* 0x000000ffff287224 */ /* 0x000fe400078e00ff */
[----:B------:R-:W-:-:S09]  /*06b0*/  UISETP.GE.U32.AND UP0, UPT, UR4, 0x3, UPT ;  /* 0x000000030400788c */ /* 0x000fd2000bf06070 */
[----:B------:R-:W-:Y:S05]  /*06c0*/  BRA.U !UP0, `(.L_x_1) ;  /* 0x00000009089c7547 */ /* 0x000fea000b800000 */
[----:B------:R-:W0:Y:S01]  /*06d0*/  S2R R48, SR_TID.X ;  /* 0x0000000000307919 */ /* 0x000e220000002100 */
[----:B------:R-:W1:Y:S01]  /*06e0*/  LDC R41, c[0x0][0x360] ;  /* 0x0000d800ff297b82 */ /* 0x000e620000000800 */
[----:B------:R-:W-:Y:S01]  /*06f0*/  UMOV UR4, 0x400 ;  /* 0x0000040000047882 */ /* 0x000fe20000000000 */
[----:B------:R-:W2:Y:S06]  /*0700*/  LDCU UR12, c[0x0][0x3a8] ;  /* 0x00007500ff0c77ac */ /* 0x000eac0008000800 */
[----:B------:R-:W3:Y:S01]  /*0710*/  S2UR UR7, SR_CgaCtaId ;  /* 0x00000000000779c3 */ /* 0x000ee20000008800 */
[----:B-1----:R-:W-:-:S02]  /*0720*/  PRMT R37, R41, 0x9910, RZ ;  /* 0x0000991029257816 */ /* 0x002fc400000000ff */
[C---:B0-----:R-:W-:Y:S01]  /*0730*/  PRMT R36, R48.reuse, 0x9910, RZ ;  /* 0x0000991030247816 */ /* 0x041fe200000000ff */
[C---:B------:R-:W-:Y:S01]  /*0740*/  IMAD.IADD R40, R48.reuse, 0x1, R41 ;  /* 0x0000000130287824 */ /* 0x040fe200078e0229 */
[----:B---3--:R-:W-:Y:S01]  /*0750*/  ULEA UR4, UR7, UR4, 0x18 ;  /* 0x0000000407047291 */ /* 0x008fe2000f8ec0ff */
[C---:B------:R-:W-:Y:S01]  /*0760*/  LEA R47, R41.reuse, R48, 0x1 ;  /* 0x00000030292f7211 */ /* 0x040fe200078e08ff */
[----:B------:R-:W-:Y:S01]  /*0770*/  IMAD R41, R41, 0x3, R48 ;  /* 0x0000000329297824 */ /* 0x000fe200078e0230 */
[----:B------:R-:W-:Y:S01]  /*0780*/  PRMT R42, R48, 0x7610, R42 ;  /* 0x00007610302a7816 */ /* 0x000fe2000000002a */
[----:B------:R-:W-:Y:S01]  /*0790*/  IMAD R36, R37, 0x3, R36 ;  /* 0x0000000325247824 */ /* 0x000fe200078e0224 */
[----:B------:R-:W-:Y:S02]  /*07a0*/  PRMT R43, R40, 0x7610, R43 ;  /* 0x00007610282b7816 */ /* 0x000fe4000000002b */
[----:B------:R-:W-:Y:S02]  /*07b0*/  PRMT R44, R47, 0x7610, R44 ;  /* 0x000076102f2c7816 */ /* 0x000fe4000000002c */
[----:B------:R-:W-:-:S02]  /*07c0*/  PRMT R46, R36, 0x7610, R46 ;  /* 0x00007610242e7816 */ /* 0x000fc4000000002e */
[----:B------:R-:W-:Y:S01]  /*07d0*/  MOV R45, UR4 ;  /* 0x00000004002d7c02 */ /* 0x000fe20008000f00 */
[----:B--2---:R-:W-:-:S06]  /*07e0*/  UMOV UR4, UR9 ;  /* 0x0000000900047c82 */ /* 0x004fcc0008000000 */
.L_x_11:
[----:B------:R-:W-:Y:S01]  /*07f0*/  ISETP.GT.U32.AND P0, PT, R48, 0xbff, PT ;  /* 0x00000bff3000780c */ /* 0x000fe20003f04070 */
[----:B------:R-:W-:-:S12]  /*0800*/  BSSY.RECONVERGENT B0, `(.L_x_2) ;  /* 0x0000019000007945 */ /* 0x000fd80003800200 */
[----:B--2-4-:R-:W-:Y:S05]  /*0810*/  @P0 BRA `(.L_x_3) ;  /* 0x00000000005c0947 */ /* 0x014fea0003800000 */
[C---:B------:R-:W-:Y:S02]  /*0820*/  LOP3.LUT R36, R42.reuse, 0xffff, RZ, 0xc0, !PT ;  /* 0x0000ffff2a247812 */ /* 0x040fe400078ec0ff */
[----:B------:R-:W-:-:S03]  /*0830*/  PRMT R37, R42, 0x9910, RZ ;  /* 0x000099102a257816 */ /* 0x000fc600000000ff */
[----:B------:R-:W-:-:S05]  /*0840*/  IMAD R36, R36, 0xaaab, RZ ;  /* 0x0000aaab24247824 */ /* 0x000fca00078e02ff */
[----:B------:R-:W-:-:S04]  /*0850*/  SHF.R.U32.HI R36, RZ, 0x17, R36 ;  /* 0x00000017ff247819 */ /* 0x000fc80000011624 */
[----:B------:R-:W-:Y:S01]  /*0860*/  PRMT R38, R36, 0x9910, RZ ;  /* 0x0000991024267816 */ /* 0x000fe200000000ff */
[----:B------:R-:W-:-:S04]  /*0870*/  IMAD.IADD R39, R65, 0x1, R36 ;  /* 0x0000000141277824 */ /* 0x000fc800078e0224 */
[----:B------:R-:W-:Y:S01]  /*0880*/  IMAD R37, R38, -0xc0, R37 ;  /* 0xffffff4026257824 */ /* 0x000fe200078e0225 */
[----:B------:R-:W-:-:S04]  /*0890*/  ISETP.GE.AND P0, PT, R39, UR12, PT ;  /* 0x0000000c27007c0c */ /* 0x000fc8000bf06270 */
[----:B------:R-:W-:-:S04]  /*08a0*/  LOP3.LUT R38, R37, 0xffff, RZ, 0xc0, !PT ;  /* 0x0000ffff25267812 */ /* 0x000fc800078ec0ff */
[----:B------:R-:W-:-:S13]  /*08b0*/  ISETP.GE.OR P0, PT, R38, UR5, P0 ;  /* 0x0000000526007c0c */ /* 0x000fda0008706670 */
[----:B------:R-:W-:Y:S05]  /*08c0*/  @P0 BRA `(.L_x_4) ;  /* 0x0000000000240947 */ /* 0x000fea0003800000 */
[----:B------:R-:W0:Y:S01]  /*08d0*/  LDC.64 R36, c[0x0][0x388] ;  /* 0x0000e200ff247b82 */ /* 0x000e220000000a00 */
[----:B------:R-:W-:-:S05]  /*08e0*/  IADD3 R38, PT, PT, R69, R38, RZ ;  /* 0x0000002645267210 */ /* 0x000fca0007ffe0ff */
[----:B------:R-:W-:-:S04]  /*08f0*/  IMAD R39, R39, UR5, R38 ;  /* 0x0000000527277c24 */ /* 0x000fc8000f8e0226 */
[----:B0-----:R-:W-:-:S06]  /*0900*/  IMAD.WIDE R36, R39, 0x10, R36 ;  /* 0x0000001027247825 */ /* 0x001fcc00078e0224 */
[----:B------:R-:W2:Y:S01]  /*0910*/  LDG.E.128 R36, desc[UR14][R36.64] ;  /* 0x0000000e24247981 */ /* 0x000ea2000c1e1d00 */
[----:B------:R-:W0:Y:S02]  /*0920*/  S2R R50, SR_TID.X ;  /* 0x0000000000327919 */ /* 0x000e240000002100 */
[----:B0-----:R-:W-:-:S05]  /*0930*/  IMAD R49, R50, 0x10, R45 ;  /* 0x0000001032317824 */ /* 0x001fca00078e022d */
[----:B--2---:R1:W-:Y:S01]  /*0940*/  STS.128 [R49], R36 ;  /* 0x0000002431007388 */ /* 0x0043e20000000c00 */
[----:B------:R-:W-:Y:S05]  /*0950*/  BRA `(.L_x_3) ;  /* 0x00000000000c7947 */ /* 0x000fea0003800000 */
.L_x_4:
[----:B------:R-:W0:Y:S02]  /*0960*/  S2R R36, SR_TID.X ;  /* 0x0000000000247919 */ /* 0x000e240000002100 */
[----:B0-----:R-:W-:-:S05]  /*0970*/  LEA R36, R36, R45, 0x4 ;  /* 0x0000002d24247211 */ /* 0x001fca00078e20ff */
[----:B------:R0:W-:Y:S02]  /*0980*/  STS.128 [R36], RZ ;  /* 0x000000ff24007388 */ /* 0x0001e40000000c00 */
.L_x_3:
[----:B------:R-:W-:Y:S05]  /*0990*/  BSYNC.RECONVERGENT B0 ;  /* 0x0000000000007941 */ /* 0x000fea0003800200 */
.L_x_2:
[----:B------:R-:W-:Y:S01]  /*09a0*/  ISETP.GT.U32.AND P0, PT, R40, 0xbff, PT ;  /* 0x00000bff2800780c */ /* 0x000fe20003f04070 */
[----:B------:R-:W-:Y:S01]  /*09b0*/  BSSY.RECONVERGENT B0, `(.L_x_5) ;  /* 0x0000020000007945 */ /* 0x000fe20003800200 */
[----:B------:R-:W-:Y:S02]  /*09c0*/  ISETP.GT.U32.AND P1, PT, R47, 0xbff, PT ;  /* 0x00000bff2f00780c */ /* 0x000fe40003f24070 */
[----:B------:R-:W-:-:S09]  /*09d0*/  ISETP.GT.U32.AND P2, PT, R41, 0xbff, PT ;  /* 0x00000bff2900780c */ /* 0x000fd20003f44070 */
[----:B------:R-:W-:Y:S05]  /*09e0*/  @P0 BRA `(.L_x_6) ;  /* 0x0000000000700947 */ /* 0x000fea0003800000 */
[----:B01----:R-:W-:-:S05]  /*09f0*/  LOP3.LUT R36, R43, 0xffff, RZ, 0xc0, !PT ;  /* 0x0000ffff2b247812 */ /* 0x003fca00078ec0ff */
[----:B------:R-:W-:-:S05]  /*0a00*/  IMAD R36, R36, 0xaaab, RZ ;  /* 0x0000aaab24247824 */ /* 0x000fca00078e02ff */
[----:B------:R-:W-:-:S04]  /*0a10*/  SHF.R.U32.HI R36, RZ, 0x17, R36 ;  /* 0x00000017ff247819 */ /* 0x000fc80000011624 */
[----:B------:R-:W-:Y:S02]  /*0a20*/  PRMT R37, R36, 0x9910, RZ ;  /* 0x0000991024257816 */ /* 0x000fe400000000ff */
[----:B------:R-:W-:-:S03]  /*0a30*/  IADD3 R39, PT, PT, R65, R36, RZ ;  /* 0x0000002441277210 */ /* 0x000fc60007ffe0ff */
[----:B------:R-:W-:Y:S01]  /*0a40*/  IMAD R37, R37, 0xc0, RZ ;  /* 0x000000c025257824 */ /* 0x000fe200078e02ff */
[----:B------:R-:W-:-:S03]  /*0a50*/  ISETP.GE.AND P0, PT, R39, UR12, PT ;  /* 0x0000000c27007c0c */ /* 0x000fc6000bf06270 */
[----:B------:R-:W-:-:S05]  /*0a60*/  IMAD.MOV R37, RZ, RZ, -R37 ;  /* 0x000000ffff257224 */ /* 0x000fca00078e0a25 */
[----:B------:R-:W-:-:S05]  /*0a70*/  PRMT R38, R37, 0x7710, RZ ;  /* 0x0000771025267816 */ /* 0x000fca00000000ff */
[----:B------:R-:W-:-:S05]  /*0a80*/  IMAD.IADD R36, R38, 0x1, R43 ;  /* 0x0000000126247824 */ /* 0x000fca00078e022b */
[----:B------:R-:W-:-:S04]  /*0a90*/  LOP3.LUT R38, R36, 0xffff, RZ, 0xc0, !PT ;  /* 0x0000ffff24267812 */ /* 0x000fc800078ec0ff */
[----:B------:R-:W-:-:S13]  /*0aa0*/  ISETP.LT.AND P0, PT, R38, UR5, !P0 ;  /* 0x0000000526007c0c */ /* 0x000fda000c701270 */
[----:B------:R-:W0:Y:S01]  /*0ab0*/  @!P0 S2R R37, SR_TID.X ;  /* 0x0000000000258919 */ /* 0x000e220000002100 */
[----:B------:R-:W0:Y:S02]  /*0ac0*/  @!P0 LDC R36, c[0x0][0x360] ;  /* 0x0000d800ff248b82 */ /* 0x000e240000000800 */
[----:B0-----:R-:W-:-:S05]  /*0ad0*/  @!P0 IADD3 R36, PT, PT, R37, R36, RZ ;  /* 0x0000002425248210 */ /* 0x001fca0007ffe0ff */
[----:B------:R-:W-:-:S05]  /*0ae0*/  @!P0 IMAD R36, R36, 0x10, R45 ;  /* 0x0000001024248824 */ /* 0x000fca00078e022d */
[----:B------:R2:W-:Y:S01]  /*0af0*/  @!P0 STS.128 [R36], RZ ;  /* 0x000000ff24008388 */ /* 0x0005e20000000c00 */
[----:B------:R-:W-:Y:S05]  /*0b00*/  @!P0 BRA `(.L_x_6) ;  /* 0x0000000000288947 */ /* 0x000fea0003800000 */
[----:B--2---:R-:W0:Y:S01]  /*0b10*/  LDC.64 R36, c[0x0][0x388] ;  /* 0x0000e200ff247b82 */ /* 0x004e220000000a00 */
[----:B------:R-:W-:-:S05]  /*0b20*/  IADD3 R38, PT, PT, R69, R38, RZ ;  /* 0x0000002645267210 */ /* 0x000fca0007ffe0ff */
[----:B------:R-:W-:-:S04]  /*0b30*/  IMAD R39, R39, UR5, R38 ;  /* 0x0000000527277c24 */ /* 0x000fc8000f8e0226 */
[----:B0-----:R-:W-:-:S06]  /*0b40*/  IMAD.WIDE R36, R39, 0x10, R36 ;  /* 0x0000001027247825 */ /* 0x001fcc00078e0224 */
[----:B------:R-:W2:Y:S01]  /*0b50*/  LDG.E.128 R36, desc[UR14][R36.64] ;  /* 0x0000000e24247981 */ /* 0x000ea2000c1e1d00 */
[----:B------:R-:W0:Y:S01]  /*0b60*/  LDCU UR7, c[0x0][0x360] ;  /* 0x00006c00ff0777ac */ /* 0x000e220008000800 */
[----:B------:R-:W0:Y:S02]  /*0b70*/  S2R R50, SR_TID.X ;  /* 0x0000000000327919 */ /* 0x000e240000002100 */
[----:B0-----:R-:W-:-:S05]  /*0b80*/  VIADD R50, R50, UR7 ;  /* 0x0000000732327c36 */ /* 0x001fca0008000000 */
[----:B------:R-:W-:-:S05]  /*0b90*/  LEA R50, R50, R45, 0x4 ;  /* 0x0000002d32327211 */ /* 0x000fca00078e20ff */
[----:B--2---:R3:W-:Y:S02]  /*0ba0*/  STS.128 [R50], R36 ;  /* 0x0000002432007388 */ /* 0x0047e40000000c00 */
.L_x_6:
[----:B------:R-:W-:Y:S05]  /*0bb0*/  BSYNC.RECONVERGENT B0 ;  /* 0x0000000000007941 */ /* 0x000fea0003800200 */
.L_x_5:
[----:B------:R-:W-:Y:S04]  /*0bc0*/  BSSY.RECONVERGENT B0, `(.L_x_7) ;  /* 0x0000022000007945 */ /* 0x000fe80003800200 */
[----:B------:R-:W-:Y:S05]  /*0bd0*/  @P1 BRA `(.L_x_8) ;  /* 0x0000000000801947 */ /* 0x000fea0003800000 */
[----:B-1-3--:R-:W1:Y:S01]  /*0be0*/  LDC R39, c[0x0][0x360] ;  /* 0x0000d800ff277b82 */ /* 0x00ae620000000800 */
[----:B0-2---:R-:W-:-:S05]  /*0bf0*/  LOP3.LUT R36, R44, 0xffff, RZ, 0xc0, !PT ;  /* 0x0000ffff2c247812 */ /* 0x005fca00078ec0ff */
[----:B------:R-:W-:-:S05]  /*0c00*/  IMAD R36, R36, 0xaaab, RZ ;  /* 0x0000aaab24247824 */ /* 0x000fca00078e02ff */
[----:B------:R-:W-:-:S04]  /*0c10*/  SHF.R.U32.HI R36, RZ, 0x17, R36 ;  /* 0x00000017ff247819 */ /* 0x000fc80000011624 */
[----:B------:R-:W-:-:S05]  /*0c20*/  PRMT R37, R36, 0x9910, RZ ;  /* 0x0000991024257816 */ /* 0x000fca00000000ff */
[----:B------:R-:W-:Y:S02]  /*0c30*/  IMAD R37, R37, 0xc0, RZ ;  /* 0x000000c025257824 */ /* 0x000fe400078e02ff */
[----:B-1----:R-:W-:-:S03]  /*0c40*/  IMAD R36, R39, 0x2, R42 ;  /* 0x0000000227247824 */ /* 0x002fc600078e022a */
[----:B------:R-:W-:Y:S02]  /*0c50*/  IADD3 R37, PT, PT, RZ, -R37, RZ ;  /* 0x80000025ff257210 */ /* 0x000fe40007ffe0ff */
[----:B------:R-:W-:Y:S02]  /*0c60*/  LOP3.LUT R36, R36, 0xffff, RZ, 0xc0, !PT ;  /* 0x0000ffff24247812 */ /* 0x000fe400078ec0ff */
[----:B------:R-:W-:-:S03]  /*0c70*/  PRMT R37, R37, 0x7710, RZ ;  /* 0x0000771025257816 */ /* 0x000fc600000000ff */
[----:B------:R-:W-:-:S05]  /*0c80*/  IMAD R36, R36, 0xaaab, RZ ;  /* 0x0000aaab24247824 */ /* 0x000fca00078e02ff */
[----:B------:R-:W-:Y:S01]  /*0c90*/  LEA.HI R39, R36, R65, RZ, 0x9 ;  /* 0x0000004124277211 */ /* 0x000fe200078f48ff */
[----:B------:R-:W-:-:S03]  /*0ca0*/  IMAD.IADD R36, R37, 0x1, R44 ;  /* 0x0000000125247824 */ /* 0x000fc600078e022c */
[----:B------:R-:W-:Y:S02]  /*0cb0*/  ISETP.GE.AND P0, PT, R39, UR12, PT ;  /* 0x0000000c27007c0c */ /* 0x000fe4000bf06270 */
[----:B------:R-:W-:-:S04]  /*0cc0*/  LOP3.LUT R38, R36, 0xffff, RZ, 0xc0, !PT ;  /* 0x0000ffff24267812 */ /* 0x000fc800078ec0ff */
[----:B------:R-:W-:-:S13]  /*0cd0*/  ISETP.LT.AND P0, PT, R38, UR5, !P0 ;  /* 0x0000000526007c0c */ /* 0x000fda000c701270 */
[----:B------:R-:W0:Y:S01]  /*0ce0*/  @!P0 S2R R37, SR_TID.X ;  /* 0x0000000000258919 */ /* 0x000e220000002100 */
[----:B------:R-:W0:Y:S02]  /*0cf0*/  @!P0 LDC R36, c[0x0][0x360] ;  /* 0x0000d800ff248b82 */ /* 0x000e240000000800 */
[----:B0-----:R-:W-:-:S05]  /*0d00*/  @!P0 LEA R36, R36, R37, 0x1 ;  /* 0x0000002524248211 */ /* 0x001fca00078e08ff */
[----:B------:R-:W-:-:S05]  /*0d10*/  @!P0 IMAD.U32 R36, R36, 0x10, R45 ;  /* 0x0000001024248824 */ /* 0x000fca00078e002d */
[----:B------:R4:W-:Y:S01]  /*0d20*/  @!P0 STS.128 [R36], RZ ;  /* 0x000000ff24008388 */ /* 0x0009e20000000c00 */
[----:B------:R-:W-:Y:S05]  /*0d30*/  @!P0 BRA `(.L_x_8) ;  /* 0x0000000000288947 */ /* 0x000fea0003800000 */
[----:B----4-:R-:W0:Y:S01]  /*0d40*/  LDC.64 R36, c[0x0][0x388] ;  /* 0x0000e200ff247b82 */ /* 0x010e220000000a00 */
[----:B------:R-:W-:-:S05]  /*0d50*/  IADD3 R38, PT, PT, R69, R38, RZ ;  /* 0x0000002645267210 */ /* 0x000fca0007ffe0ff */
[----:B------:R-:W-:-:S04]  /*0d60*/  IMAD R39, R39, UR5, R38 ;  /* 0x0000000527277c24 */ /* 0x000fc8000f8e0226 */
[----:B0-----:R-:W-:-:S06]  /*0d70*/  IMAD.WIDE R36, R39, 0x10, R36 ;  /* 0x0000001027247825 */ /* 0x001fcc00078e0224 */
[----:B------:R-:W2:Y:S01]  /*0d80*/  LDG.E.128 R36, desc[UR14][R36.64] ;  /* 0x0000000e24247981 */ /* 0x000ea2000c1e1d00 */
[----:B------:R-:W0:Y:S01]  /*0d90*/  LDC R49, c[0x0][0x360] ;  /* 0x0000d800ff317b82 */ /* 0x000e220000000800 */
[----:B------:R-:W0:Y:S02]  /*0da0*/  S2R R50, SR_TID.X ;  /* 0x0000000000327919 */ /* 0x000e240000002100 */
[----:B0-----:R-:W-:-:S05]  /*0db0*/  IMAD R50, R49, 0x2, R50 ;  /* 0x0000000231327824 */ /* 0x001fca00078e0232 */
[----:B------:R-:W-:-:S05]  /*0dc0*/  LEA R49, R50, R45, 0x4 ;  /* 0x0000002d32317211 */ /* 0x000fca00078e20ff */
[----:B--2---:R0:W-:Y:S02]  /*0dd0*/  STS.128 [R49], R36 ;  /* 0x0000002431007388 */ /* 0x0041e40000000c00 */
.L_x_8:
[----:B------:R-:W-:Y:S05]  /*0de0*/  BSYNC.RECONVERGENT B0 ;  /* 0x0000000000007941 */ /* 0x000fea0003800200 */
.L_x_7:
[----:B------:R-:W-:Y:S04]  /*0df0*/  BSSY.RECONVERGENT B0, `(.L_x_9) ;  /* 0x0000026000007945 */ /* 0x000fe80003800200 */
[----:B------:R-:W-:Y:S05]  /*0e00*/  @P2 BRA `(.L_x_10) ;  /* 0x0000000000902947 */ /* 0x000fea0003800000 */
[----:B01-3--:R-:W0:Y:S01]  /*0e10*/  LDC R37, c[0x0][0x360] ;  /* 0x0000d800ff257b82 */ /* 0x00be220000000800 */
[----:B--2-4-:R-:W-:Y:S02]  /*0e20*/  LOP3.LUT R36, R46, 0xffff, RZ, 0xc0, !PT ;  /* 0x0000ffff2e247812 */ /* 0x014fe400078ec0ff */
[----:B------:R-:W-:-:S03]  /*0e30*/  PRMT R39, R42, 0x9910, RZ ;  /* 0x000099102a277816 */ /* 0x000fc600000000ff */
[----:B------:R-:W-:-:S05]  /*0e40*/  IMAD R36, R36, 0xaaab, RZ ;  /* 0x0000aaab24247824 */ /* 0x000fca00078e02ff */
[----:B------:R-:W-:-:S04]  /*0e50*/  SHF.R.U32.HI R36, RZ, 0x17, R36 ;  /* 0x00000017ff247819 */ /* 0x000fc80000011624 */
[----:B------:R-:W-:Y:S02]  /*0e60*/  PRMT R38, R36, 0x9910, RZ ;  /* 0x0000991024267816 */ /* 0x000fe400000000ff */
[----:B0-----:R-:W-:-:S05]  /*0e70*/  PRMT R37, R37, 0x9910, RZ ;  /* 0x0000991025257816 */ /* 0x001fca00000000ff */
[----:B------:R-:W-:Y:S01]  /*0e80*/  IMAD.MOV.U32 R36, RZ, RZ, R37 ;  /* 0x000000ffff247224 */ /* 0x000fe200078e0025 */
[----:B------:R-:W-:-:S03]  /*0e90*/  MOV R37, R38 ;  /* 0x0000002600257202 */ /* 0x000fc60000000f00 */
[----:B------:R-:W-:Y:S02]  /*0ea0*/  IMAD R36, R36, 0x3, R39 ;  /* 0x0000000324247824 */ /* 0x000fe400078e0227 */
[----:B------:R-:W-:-:S03]  /*0eb0*/  IMAD R37, R37, 0xc0, RZ ;  /* 0x000000c025257824 */ /* 0x000fc600078e02ff */
[----:B------:R-:W-:Y:S01]  /*0ec0*/  LOP3.LUT R36, R36, 0xffff, RZ, 0xc0, !PT ;  /* 0x0000ffff24247812 */ /* 0x000fe200078ec0ff */
[----:B------:R-:W-:-:S04]  /*0ed0*/  IMAD.MOV R37, RZ, RZ, -R37 ;  /* 0x000000ffff257224 */ /* 0x000fc800078e0a25 */
[----:B------:R-:W-:Y:S01]  /*0ee0*/  IMAD R36, R36, 0xaaab, RZ ;  /* 0x0000aaab24247824 */ /* 0x000fe200078e02ff */
[----:B------:R-:W-:-:S04]  /*0ef0*/  PRMT R37, R37, 0x7710, RZ ;  /* 0x0000771025257816 */ /* 0x000fc800000000ff */
[----:B------:R-:W-:Y:S02]  /*0f00*/  LEA.HI R39, R36, R65, RZ, 0x9 ;  /* 0x0000004124277211 */ /* 0x000fe400078f48ff */
[----:B------:R-:W-:Y:S02]  /*0f10*/  IADD3 R36, PT, PT, R37, R46, RZ ;  /* 0x0000002e25247210 */ /* 0x000fe40007ffe0ff */
[----:B------:R-:W-:Y:S02]  /*0f20*/  ISETP.GE.AND P0, PT, R39, UR12, PT ;  /* 0x0000000c27007c0c */ /* 0x000fe4000bf06270 */
[----:B------:R-:W-:-:S04]  /*0f30*/  LOP3.LUT R38, R36, 0xffff, RZ, 0xc0, !PT ;  /* 0x0000ffff24267812 */ /* 0x000fc800078ec0ff */
[----:B------:R-:W-:-:S13]  /*0f40*/  ISETP.LT.AND P0, PT, R38, UR5, !P0 ;  /* 0x0000000526007c0c */ /* 0x000fda000c701270 */
[----:B------:R-:W0:Y:S01]  /*0f50*/  @!P0 S2R R37, SR_TID.X ;  /* 0x0000000000258919 */ /* 0x000e220000002100 */
[----:B------:R-:W0:Y:S02]  /*0f60*/  @!P0 LDC R36, c[0x0][0x360] ;  /* 0x0000d800ff248b82 */ /* 0x000e240000000800 */
[----:B0-----:R-:W-:-:S04]  /*0f70*/  @!P0 IMAD R36, R36, 0x3, R37 ;  /* 0x0000000324248824 */ /* 0x001fc800078e0225 */
[----:B------:R-:W-:-:S05]  /*0f80*/  @!P0 IMAD.U32 R36, R36, 0x10, R45 ;  /* 0x0000001024248824 */ /* 0x000fca00078e002d */
[----:B------:R0:W-:Y:S01]  /*0f90*/  @!P0 STS.128 [R36], RZ ;  /* 0x000000ff24008388 */ /* 0x0001e20000000c00 */
[----:B------:R-:W-:Y:S05]  /*0fa0*/  @!P0 BRA `(.L_x_10) ;  /* 0x0000000000288947 */ /* 0x000fea0003800000 */
[----:B0-----:R-:W0:Y:S01]  /*0fb0*/  LDC.64 R36, c[0x0][0x388] ;  /* 0x0000e200ff247b82 */ /* 0x001e220000000a00 */
[----:B------:R-:W-:-:S05]  /*0fc0*/  IADD3 R38, PT, PT, R69, R38, RZ ;  /* 0x0000002645267210 */ /* 0x000fca0007ffe0ff */
[----:B------:R-:W-:-:S04]  /*0fd0*/  IMAD R39, R39, UR5, R38 ;  /* 0x0000000527277c24 */ /* 0x000fc8000f8e0226 */
[----:B0-----:R-:W-:-:S06]  /*0fe0*/  IMAD.WIDE R36, R39, 0x10, R36 ;  /* 0x0000001027247825 */ /* 0x001fcc00078e0224 */
[----:B------:R-:W2:Y:S01]  /*0ff0*/  LDG.E.128 R36, desc[UR14][R36.64] ;  /* 0x0000000e24247981 */ /* 0x000ea2000c1e1d00 */
[----:B------:R-:W0:Y:S01]  /*1000*/  LDC R49, c[0x0][0x360] ;  /* 0x0000d800ff317b82 */ /* 0x000e220000000800 */
[----:B------:R-:W0:Y:S02]  /*1010*/  S2R R50, SR_TID.X ;  /* 0x0000000000327919 */ /* 0x000e240000002100 */
[----:B0-----:R-:W-:-:S04]  /*1020*/  IMAD R50, R49, 0x3, R50 ;  /* 0x0000000331327824 */ /* 0x001fc800078e0232 */
[----:B------:R-:W-:-:S05]  /*1030*/  IMAD.U32 R49, R50, 0x10, R45 ;  /* 0x0000001032317824 */ /* 0x000fca00078e002d */
[----:B--2---:R0:W-:Y:S02]  /*1040*/  STS.128 [R49], R36 ;  /* 0x0000002431007388 */ /* 0x0041e40000000c00 */
.L_x_10:
[----:B------:R-:W-:Y:S05]  /*1050*/  BSYNC.RECONVERGENT B0 ;  /* 0x0000000000007941 */ /* 0x000fea0003800200 */
.L_x_9:
[----:B01-3--:R-:W0:Y:S01]  /*1060*/  LDC R37, c[0x0][0x360] ;  /* 0x0000d800ff257b82 */ /* 0x00be220000000800 */
[----:B------:R-:W-:-:S04]  /*1070*/  UIADD3 UR4, UPT, UPT, UR4, 0x4, URZ ;  /* 0x0000000404047890 */ /* 0x000fc8000fffe0ff */
[----:B------:R-:W-:Y:S01]  /*1080*/  UISETP.NE.AND UP0, UPT, UR4, URZ, UPT ;  /* 0x000000ff0400728c */ /* 0x000fe2000bf05270 */
[C---:B0-----:R-:W-:Y:S01]  /*1090*/  LEA R40, R37.reuse, R40, 0x2 ;  /* 0x0000002825287211 */ /* 0x041fe200078e10ff */
[C---:B------:R-:W-:Y:S01]  /*10a0*/  IMAD R43, R37.reuse, 0x4, R43 ;  /* 0x00000004252b7824 */ /* 0x040fe200078e022b */
[C---:B------:R-:W-:Y:S01]  /*10b0*/  LEA R45, R37.reuse, R45, 0x6 ;  /* 0x0000002d252d7211 */ /* 0x040fe200078e30ff */
[C---:B------:R-:W-:Y:S01]  /*10c0*/  IMAD R47, R37.reuse, 0x4, R47 ;  /* 0x00000004252f7824 */ /* 0x040fe200078e022f */
[C---:B------:R-:W-:Y:S01]  /*10d0*/  LEA R44, R37.reuse, R44, 0x2 ;  /* 0x0000002c252c7211 */ /* 0x040fe200078e10ff */
[C---:B------:R-:W-:Y:S01]  /*10e0*/  IMAD R42, R37.reuse, 0x4, R42 ;  /* 0x00000004252a7824 */ /* 0x040fe200078e022a */
[C---:B------:R-:W-:Y:S01]  /*10f0*/  LEA R41, R37.reuse, R41, 0x2 ;  /* 0x0000002925297211 */ /* 0x040fe200078e10ff */
[C---:B------:R-:W-:Y:S01]  /*1100*/  IMAD R46, R37.reuse, 0x4, R46 ;  /* 0x00000004252e7824 */ /* 0x040fe200078e022e */
[----:B------:R-:W-:Y:S01]  /*1110*/  LEA R48, R37, R48, 0x2 ;  /* 0x0000003025307211 */ /* 0x000fe200078e10ff */
[----:B------:R-:W-:Y:S06]  /*1120*/  BRA.U UP0, `(.L_x_11) ;  /* 0xfffffff500b07547 */ /* 0x000fec000b83ffff */
[----:B------:R-:W-:-:S07]  /*1130*/  IMAD.U32 R40, RZ, RZ, UR11 ;  /* 0x0000000bff287e24 */ /* 0x000fce000f8e00ff */
.L_x_1:
[----:B------:R-:W-:-:S09]  /*1140*/  UISETP.NE.AND UP0, UPT, UR16, URZ, UPT ;  /* 0x000000ff1000728c */ /* 0x000fd2000bf05270 */
[----:B------:R-:W-:Y:S05]  /*1150*/  BRA.U !UP0, `(.L_x_12) ;  /* 0x0000000508b87547 */ /* 0x000fea000b800000 */
[----:B------:R-:W0:Y:S01]  /*1160*/  S2R R37, SR_TID.X ;  /* 0x0000000000257919 */ /* 0x000e220000002100 */
[----:B------:R-:W0:Y:S01]  /*1170*/  LDCU UR4, c[0x0][0x360] ;  /* 0x00006c00ff0477ac */ /* 0x000e220008000800 */
[----:B------:R-:W-:Y:S01]  /*1180*/  BSSY.RECONVERGENT B0, `(.L_x_13) ;  /* 0x0000021000007945 */ /* 0x000fe20003800200 */
[----:B0-----:R-:W-:-:S05]  /*1190*/  IMAD R40, R40, UR4, R37 ;  /* 0x0000000428287c24 */ /* 0x001fca000f8e0225 */
[----:B------:R-:W-:-:S13]  /*11a0*/  ISETP.GT.U32.AND P0, PT, R40, 0xbff, PT ;  /* 0x00000bff2800780c */ /* 0x000fda0003f04070 */
[----:B------:R-:W-:Y:S05]  /*11b0*/  @P0 BRA `(.L_x_14) ;  /* 0x0000000000740947 */ /* 0x000fea0003800000 */
[----:B--2-4-:R-:W-:Y:S01]  /*11c0*/  LOP3.LUT R36, R40, 0xffff, RZ, 0xc0, !PT ;  /* 0x0000ffff28247812 */ /* 0x014fe200078ec0ff */
[----:B------:R-:W0:Y:S04]  /*11d0*/  LDCU UR4, c[0x0][0x3a8] ;  /* 0x00007500ff0477ac */ /* 0x000e280008000800 */
[----:B------:R-:W-:-:S05]  /*11e0*/  IMAD R36, R36, 0xaaab, RZ ;  /* 0x0000aaab24247824 */ /* 0x000fca00078e02ff */
[----:B------:R-:W-:-:S04]  /*11f0*/  SHF.R.U32.HI R36, RZ, 0x17, R36 ;  /* 0x00000017ff247819 */ /* 0x000fc80000011624 */
[----:B------:R-:W-:Y:S01]  /*1200*/  PRMT R37, R36, 0x9910, RZ ;  /* 0x0000991024257816 */ /* 0x000fe200000000ff */
[----:B------:R-:W-:-:S04]  /*1210*/  IMAD.IADD R39, R65, 0x1, R36 ;  /* 0x0000000141277824 */ /* 0x000fc800078e0224 */
[----:B------:R-:W-:Y:S01]  /*1220*/  IMAD R37, R37, 0xc0, RZ ;  /* 0x000000c025257824 */ /* 0x000fe200078e02ff */
[----:B0-----:R-:W-:-:S04]  /*1230*/  ISETP.GE.AND P0, PT, R39, UR4, PT ;  /* 0x0000000427007c0c */ /* 0x001fc8000bf06270 */
[----:B------:R-:W-:-:S04]  /*1240*/  IADD3 R37, PT, PT, RZ, -R37, RZ ;  /* 0x80000025ff257210 */ /* 0x000fc80007ffe0ff */
[----:B------:R-:W-:-:S04]  /*1250*/  PRMT R37, R37, 0x7710, RZ ;  /* 0x0000771025257816 */ /* 0x000fc800000000ff */
[----:B------:R-:W-:-:S04]  /*1260*/  IADD3 R36, PT, PT, R40, R37, RZ ;  /* 0x0000002528247210 */ /* 0x000fc80007ffe0ff */
[----:B------:R-:W-:-:S04]  /*1270*/  LOP3.LUT R38, R36, 0xffff, RZ, 0xc0, !PT ;  /* 0x0000ffff24267812 */ /* 0x000fc800078ec0ff */
[----:B------:R-:W-:-:S13]  /*1280*/  ISETP.LT.AND P0, PT, R38, UR5, !P0 ;  /* 0x0000000526007c0c */ /* 0x000fda000c701270 */
[----:B------:R-:W0:Y:S01]  /*1290*/  @!P0 S2R R37, SR_CgaCtaId ;  /* 0x0000000000258919 */ /* 0x000e220000008800 */
[----:B------:R-:W-:-:S04]  /*12a0*/  @!P0 MOV R36, 0x400 ;  /* 0x0000040000248802 */ /* 0x000fc80000000f00 */
[----:B0-----:R-:W-:-:S05]  /*12b0*/  @!P0 LEA R37, R37, R36, 0x18 ;  /* 0x0000002425258211 */ /* 0x001fca00078ec0ff */
[----:B------:R-:W-:-:S05]  /*12c0*/  @!P0 IMAD R36, R40, 0x10, R37 ;  /* 0x0000001028248824 */ /* 0x000fca00078e0225 */
[----:B------:R0:W-:Y:S01]  /*12d0*/  @!P0 STS.128 [R36], RZ ;  /* 0x000000ff24008388 */ /* 0x0001e20000000c00 */
[----:B------:R-:W-:Y:S05]  /*12e0*/  @!P0 BRA `(.L_x_14) ;  /* 0x0000000000288947 */ /* 0x000fea0003800000 */
[----:B0-----:R-:W0:Y:S01]  /*12f0*/  LDC.64 R36, c[0x0][0x388] ;  /* 0x0000e200ff247b82 */ /* 0x001e220000000a00 */
[----:B------:R-:W-:-:S05]  /*1300*/  IADD3 R38, PT, PT, R69, R38, RZ ;  /* 0x0000002645267210 */ /* 0x000fca0007ffe0ff */
[----:B------:R-:W-:-:S04]  /*1310*/  IMAD R39, R39, UR5, R38 ;  /* 0x0000000527277c24 */ /* 0x000fc8000f8e0226 */
[----:B0-----:R-:W-:-:S06]  /*1320*/  IMAD.WIDE R36, R39, 0x10, R36 ;  /* 0x0000001027247825 */ /* 0x001fcc00078e0224 */
[----:B------:R-:W2:Y:S01]  /*1330*/  LDG.E.128 R36, desc[UR14][R36.64] ;  /* 0x0000000e24247981 */ /* 0x000ea2000c1e1d00 */
[----:B------:R-:W0:Y:S01]  /*1340*/  S2UR UR7, SR_CgaCtaId ;  /* 0x00000000000779c3 */ /* 0x000e220000008800 */
[----:B------:R-:W-:Y:S02]  /*1350*/  UMOV UR4, 0x400 ;  /* 0x0000040000047882 */ /* 0x000fe40000000000 */
[----:B0-----:R-:W-:-:S06]  /*1360*/  ULEA UR4, UR7, UR4, 0x18 ;  /* 0x0000000407047291 */ /* 0x001fcc000f8ec0ff */
[----:B------:R-:W-:-:S05]  /*1370*/  LEA R41, R40, UR4, 0x4 ;  /* 0x0000000428297c11 */ /* 0x000fca000f8e20ff */
[----:B--2---:R1:W-:Y:S02]  /*1380*/  STS.128 [R41], R36 ;  /* 0x0000002429007388 */ /* 0x0043e40000000c00 */
.L_x_14:
[----:B------:R-:W-:Y:S05]  /*1390*/  BSYNC.RECONVERGENT B0 ;  /* 0x0000000000007941 */ /* 0x000fea0003800200 */
.L_x_13:
[----:B------:R-:W-:-:S09]  /*13a0*/  UISETP.NE.AND UP0, UPT, UR16, 0x1, UPT ;  /* 0x000000011000788c */ /* 0x000fd2000bf05270 */
[----:B------:R-:W-:Y:S05]  /*13b0*/  BRA.U !UP0, `(.L_x_12) ;  /* 0x0000000508207547 */ /* 0x000fea000b800000 */
[----:B------:R-:W3:Y:S01]  /*13c0*/  LDCU UR4, c[0x0][0x360] ;  /* 0x00006c00ff0477ac */ /* 0x000ee20008000800 */
[----:B------:R-:W-:Y:S01]  /*13d0*/  BSSY.RECONVERGENT B0, `(.L_x_15) ;  /* 0x0000021000007945 */ /* 0x000fe20003800200 */
[----:B---3--:R-:W-:-:S05]  /*13e0*/  VIADD R40, R40, UR4 ;  /* 0x0000000428287c36 */ /* 0x008fca0008000000 */
[----:B------:R-:W-:-:S13]  /*13f0*/  ISETP.GT.U32.AND P0, PT, R40, 0xbff, PT ;  /* 0x00000bff2800780c */ /* 0x000fda0003f04070 */
[----:B------:R-:W-:Y:S05]  /*1400*/  @P0 BRA `(.L_x_16) ;  /* 0x0000000000740947 */ /* 0x000fea0003800000 */
[----:B012-4-:R-:W-:Y:S01]  /*1410*/  LOP3.LUT R36, R40, 0xffff, RZ, 0xc0, !PT ;  /* 0x0000ffff28247812 */ /* 0x017fe200078ec0ff */
        /* <DEDUP_REMOVED lines=18> */
[----:B---3--:R-:W0:Y:S01]  /*1540*/  LDC.64 R36, c[0x0][0x388] ;  /* 0x0000e200ff247b82 */ /* 0x008e220000000a00 */
        /* <DEDUP_REMOVED lines=9> */
.L_x_16:
[----:B------:R-:W-:Y:S05]  /*15e0*/  BSYNC.RECONVERGENT B0 ;  /* 0x0000000000007941 */ /* 0x000fea0003800200 */
.L_x_15:
[----:B------:R-:W-:-:S09]  /*15f0*/  UISETP.NE.AND UP0, UPT, UR16, 0x2, UPT ;  /* 0x000000021000788c */ /* 0x000fd2000bf05270 */
[----:B------:R-:W-:Y:S05]  /*1600*/  BRA.U !UP0, `(.L_x_12) ;  /* 0x00000001088c7547 */ /* 0x000fea000b800000 */
[----:B------:R-:W5:Y:S01]  /*1610*/  LDCU UR4, c[0x0][0x360] ;  /* 0x00006c00ff0477ac */ /* 0x000f620008000800 */
[----:B------:R-:W-:Y:S01]  /*1620*/  BSSY.RECONVERGENT B0, `(.L_x_12) ;  /* 0x0000021000007945 */ /* 0x000fe20003800200 */
[----:B-----5:R-:W-:-:S04]  /*1630*/  IADD3 R40, PT, PT, R40, UR4, RZ ;  /* 0x0000000428287c10 */ /* 0x020fc8000fffe0ff */
[----:B------:R-:W-:-:S13]  /*1640*/  ISETP.GT.U32.AND P0, PT, R40, 0xbff, PT ;  /* 0x00000bff2800780c */ /* 0x000fda0003f04070 */
[----:B------:R-:W-:Y:S05]  /*1650*/  @P0 BRA `(.L_x_17) ;  /* 0x0000000000740947 */ /* 0x000fea0003800000 */
[----:B01234-:R-:W-:Y:S01]  /*1660*/  LOP3.LUT R36, R40, 0xffff, RZ, 0xc0, !PT ;  /* 0x0000ffff28247812 */ /* 0x01ffe200078ec0ff */
[----:B------:R-:W0:Y:S04]  /*1670*/  LDCU UR4, c[0x0][0x3a8] ;  /* 0x00007500ff0477ac */ /* 0x000e280008000800 */
[----:B------:R-:W-:-:S05]  /*1680*/  IMAD R36, R36, 0xaaab, RZ ;  /* 0x0000aaab24247824 */ /* 0x000fca00078e02ff */
[----:B------:R-:W-:-:S04]  /*1690*/  SHF.R.U32.HI R36, RZ, 0x17, R36 ;  /* 0x00000017ff247819 */ /* 0x000fc80000011624 */
[----:B------:R-:W-:Y:S02]  /*16a0*/  PRMT R37, R36, 0x9910, RZ ;  /* 0x0000991024257816 */ /* 0x000fe400000000ff */
[----:B------:R-:W-:-:S03]  /*16b0*/  IADD3 R39, PT, PT, R65, R36, RZ ;  /* 0x0000002441277210 */ /* 0x000fc60007ffe0ff */
[----:B------:R-:W-:Y:S01]  /*16c0*/  IMAD R37, R37, 0xc0, RZ ;  /* 0x000000c025257824 */ /* 0x000fe200078e02ff */
[----:B0-----:R-:W-:-:S03]  /*16d0*/  ISETP.GE.AND P0, PT, R39, UR4, PT ;  /* 0x0000000427007c0c */ /* 0x001fc6000bf06270 */
[----:B------:R-:W-:-:S05]  /*16e0*/  IMAD.MOV R37, RZ, RZ, -R37 ;  /* 0x000000ffff257224 */ /* 0x000fca00078e0a25 */
        /* <DEDUP_REMOVED lines=20> */
.L_x_17:
[----:B------:R-:W-:Y:S05]  /*1830*/  BSYNC.RECONVERGENT B0 ;  /* 0x0000000000007941 */ /* 0x000fea0003800200 */
.L_x_12:
[----:B------:R-:W-:Y:S01]  /*1840*/  BAR.SYNC.DEFER_BLOCKING 0x0 ;  /* 0x0000000000007b1d */ /* 0x000fe20000010000 */
[----:B------:R-:W-:Y:S02]  /*1850*/  MOV R72, 0xff7fffff ;  /* 0xff7fffff00487802 */ /* 0x000fe40000000f00 */
[----:B------:R-:W-:-:S03]  /*1860*/  VOTE.ANY R73, PT, PT ;  /* 0x0000000000497806 */ /* 0x000fc600038e0100 */
[----:B------:R-:W0:Y:S01]  /*1870*/  LDCU UR13, c[0x0][0x3a8] ;  /* 0x00007500ff0d77ac */ /* 0x000e220008000800 */
[----:B------:R-:W0:Y:S01]  /*1880*/  LDCU UR17, c[0x0][0x3ac] ;  /* 0x00007580ff1177ac */ /* 0x000e220008000800 */
[----:B------:R-:W-:-:S05]  /*1890*/  UMOV UR4, URZ ;  /* 0x000000ff00047c82 */ /* 0x000fca0008000000 */
.L_x_25:
[----:B01234-:R-:W-:-:S05]  /*18a0*/  VIADD R36, R65, UR4 ;  /* 0x0000000441247c36 */ /* 0x01ffca0008000000 */
[----:B------:R-:W-:-:S13]  /*18b0*/  ISETP.GE.AND P0, PT, R36, UR13, PT ;  /* 0x0000000d24007c0c */ /* 0x000fda000bf06270 */
[----:B------:R-:W-:Y:S05]  /*18c0*/  @P0 BRA `(.L_x_18) ;  /* 0x00000004008c0947 */ /* 0x000fea0003800000 */
[----:B------:R-:W0:Y:S01]  /*18d0*/  S2R R70, SR_TID.X ;  /* 0x0000000000467919 */ /* 0x000e220000002100 */
[----:B------:R-:W1:Y:S01]  /*18e0*/  S2UR UR12, SR_CgaCtaId ;  /* 0x00000000000c79c3 */ /* 0x000e620000008800 */
[----:B------:R-:W-:Y:S01]  /*18f0*/  MOV R37, UR4 ;  /* 0x0000000400257c02 */ /* 0x000fe20008000f00 */
[----:B------:R-:W-:Y:S01]  /*1900*/  UMOV UR7, 0x400 ;  /* 0x0000040000077882 */ /* 0x000fe20000000000 */
[----:B------:R-:W-:Y:S02]  /*1910*/  CS2R R74, SRZ ;  /* 0x00000000004a7805 */ /* 0x000fe4000001ff00 */
[----:B------:R-:W-:Y:S01]  /*1920*/  CS2R R76, SRZ ;  /* 0x00000000004c7805 */ /* 0x000fe2000001ff00 */
[----:B------:R-:W-:Y:S01]  /*1930*/  BSSY.RECONVERGENT B0, `(.L_x_18) ;  /* 0x000005c000007945 */ /* 0x000fe20003800200 */
[----:B-1----:R-:W-:Y:S01]  /*1940*/  ULEA UR7, UR12, UR7, 0x18 ;  /* 0x000000070c077291 */ /* 0x002fe2000f8ec0ff */
[----:B0-----:R-:W-:-:S04]  /*1950*/  LOP3.LUT R40, R70, 0x1f, RZ, 0xc0, !PT ;  /* 0x0000001f46287812 */ /* 0x001fc800078ec0ff */
[C---:B------:R-:W-:Y:S01]  /*1960*/  ISETP.GE.AND P0, PT, R40.reuse, UR5, PT ;  /* 0x0000000528007c0c */ /* 0x040fe2000bf06270 */
[----:B------:R-:W-:Y:S01]  /*1970*/  IMAD R48, R37, 0xc0, R40 ;  /* 0x000000c025307824 */ /* 0x000fe200078e0228 */
[C---:B------:R-:W-:Y:S02]  /*1980*/  LOP3.LUT R36, R40.reuse, 0x20, RZ, 0xfc, !PT ;  /* 0x0000002028247812 */ /* 0x040fe400078efcff */
[----:B------:R-:W-:Y:S02]  /*1990*/  LOP3.LUT R41, R40, 0x40, RZ, 0xfc, !PT ;  /* 0x0000004028297812 */ /* 0x000fe400078efcff */
[----:B------:R-:W-:Y:S02]  /*19a0*/  LEA R48, R48, UR7, 0x4 ;  /* 0x0000000730307c11 */ /* 0x000fe4000f8e20ff */
[----:B------:R-:W-:Y:S02]  /*19b0*/  ISETP.GE.AND P1, PT, R36, UR5, PT ;  /* 0x0000000524007c0c */ /* 0x000fe4000bf26270 */
[----:B------:R-:W-:-:S02]  /*19c0*/  LOP3.LUT R42, R40, 0x60, RZ, 0xfc, !PT ;  /* 0x00000060282a7812 */ /* 0x000fc400078efcff */
[----:B------:R-:W-:Y:S01]  /*19d0*/  ISETP.GE.AND P2, PT, R41, UR5, PT ;  /* 0x0000000529007c0c */ /* 0x000fe2000bf46270 */
[----:B------:R-:W0:Y:S01]  /*19e0*/  @!P0 LDS.128 R36, [R48] ;  /* 0x0000000030248984 */ /* 0x000e220000000c00 */
[----:B------:R-:W-:Y:S02]  /*19f0*/  ISETP.GE.AND P3, PT, R42, UR5, PT ;  /* 0x000000052a007c0c */ /* 0x000fe4000bf66270 */
[C---:B------:R-:W-:Y:S02]  /*1a00*/  LOP3.LUT R41, R40.reuse, 0x80, RZ, 0xfc, !PT ;  /* 0x0000008028297812 */ /* 0x040fe400078efcff */
[----:B------:R-:W-:Y:S02]  /*1a10*/  LOP3.LUT R40, R40, 0xa0, RZ, 0xfc, !PT ;  /* 0x000000a028287812 */ /* 0x000fe400078efcff */
[----:B------:R-:W-:Y:S01]  /*1a20*/  ISETP.GE.AND P4, PT, R41, UR5, PT ;  /* 0x0000000529007c0c */ /* 0x000fe2000bf86270 */
[----:B------:R-:W1:Y:S01]  /*1a30*/  @!P1 LDS.128 R44, [R48+0x200] ;  /* 0x00020000302c9984 */ /* 0x000e620000000c00 */
[----:B------:R-:W-:-:S05]  /*1a40*/  ISETP.GE.AND P5, PT, R40, UR5, PT ;  /* 0x0000000528007c0c */ /* 0x000fca000bfa6270 */
[----:B------:R-:W-:Y:S01]  /*1a50*/  @!P3 LDS.128 R40, [R48+0x600] ;  /* 0x000600003028b984 */ /* 0x000fe20000000c00 */
[----:B0-----:R-:W-:Y:S01]  /*1a60*/  @!P0 FFMA R75, R36, R12, RZ ;  /* 0x0000000c244b8223 */ /* 0x001fe200000000ff */
[----:B------:R-:W-:Y:S01]  /*1a70*/  @!P0 FFMA R76, R37, R13, RZ ;  /* 0x0000000d254c8223 */ /* 0x000fe200000000ff */
[----:B------:R-:W-:Y:S01]  /*1a80*/  @!P0 FFMA R77, R38, R14, RZ ;  /* 0x0000000e264d8223 */ /* 0x000fe200000000ff */
[----:B------:R-:W-:Y:S01]  /*1a90*/  @!P0 FFMA R74, R39, R15, RZ ;  /* 0x0000000f274a8223 */ /* 0x000fe200000000ff */
[----:B------:R-:W-:Y:S01]  /*1aa0*/  LOP3.LUT P0, RZ, R70, 0x1f, RZ, 0xc0, !PT ;  /* 0x0000001f46ff7812 */ /* 0x000fe2000780c0ff */
[----:B------:R-:W0:Y:S01]  /*1ab0*/  @!P2 LDS.128 R36, [R48+0x400] ;  /* 0x000400003024a984 */ /* 0x000e220000000c00 */
[----:B-1----:R-:W-:Y:S01]  /*1ac0*/  @!P1 FFMA R75, R44, R16, R75 ;  /* 0x000000102c4b9223 */ /* 0x002fe2000000004b */
[----:B------:R-:W-:Y:S01]  /*1ad0*/  @!P1 FFMA R76, R45, R17, R76 ;  /* 0x000000112d4c9223 */ /* 0x000fe2000000004c */
[----:B------:R-:W-:Y:S01]  /*1ae0*/  @!P1 FFMA R77, R46, R18, R77 ;  /* 0x000000122e4d9223 */ /* 0x000fe2000000004d */
[----:B------:R-:W-:-:S02]  /*1af0*/  @!P1 FFMA R74, R47, R19, R74 ;  /* 0x000000132f4a9223 */ /* 0x000fc4000000004a */
[----:B------:R-:W1:Y:S04]  /*1b00*/  @!P4 LDS.128 R44, [R48+0x800] ;  /* 0x00080000302cc984 */ /* 0x000e680000000c00 */
[----:B------:R-:W2:Y:S01]  /*1b10*/  @!P5 LDS.128 R48, [R48+0xa00] ;  /* 0x000a00003030d984 */ /* 0x000ea20000000c00 */
[----:B0-----:R-:W-:Y:S01]  /*1b20*/  @!P2 FFMA R75, R36, R20, R75 ;  /* 0x00000014244ba223 */ /* 0x001fe2000000004b */
[----:B------:R-:W-:Y:S01]  /*1b30*/  @!P2 FFMA R76, R37, R21, R76 ;  /* 0x00000015254ca223 */ /* 0x000fe2000000004c */
[----:B------:R-:W-:Y:S01]  /*1b40*/  @!P2 FFMA R77, R38, R22, R77 ;  /* 0x00000016264da223 */ /* 0x000fe2000000004d */
[----:B------:R-:W-:Y:S01]  /*1b50*/  @!P2 FFMA R74, R39, R23, R74 ;  /* 0x00000017274aa223 */ /* 0x000fe2000000004a */
[----:B------:R-:W-:Y:S01]  /*1b60*/  @!P3 FFMA R75, R40, R24, R75 ;  /* 0x00000018284bb223 */ /* 0x000fe2000000004b */
[----:B------:R-:W-:Y:S01]  /*1b70*/  @!P3 FFMA R76, R41, R25, R76 ;  /* 0x00000019294cb223 */ /* 0x000fe2000000004c */
[----:B------:R-:W-:Y:S01]  /*1b80*/  @!P3 FFMA R77, R42, R26, R77 ;  /* 0x0000001a2a4db223 */ /* 0x000fe2000000004d */
[----:B------:R-:W-:Y:S01]  /*1b90*/  @!P3 FFMA R74, R43, R27, R74 ;  /* 0x0000001b2b4ab223 */ /* 0x000fe2000000004a */
[----:B-1----:R-:W-:Y:S01]  /*1ba0*/  @!P4 FFMA R75, R44, R28, R75 ;  /* 0x0000001c2c4bc223 */ /* 0x002fe2000000004b */
[----:B------:R-:W-:Y:S01]  /*1bb0*/  @!P4 FFMA R76, R45, R29, R76 ;  /* 0x0000001d2d4cc223 */ /* 0x000fe2000000004c */
[----:B------:R-:W-:Y:S01]  /*1bc0*/  @!P4 FFMA R77, R46, R30, R77 ;  /* 0x0000001e2e4dc223 */ /* 0x000fe2000000004d */
[----:B------:R-:W-:Y:S01]  /*1bd0*/  @!P4 FFMA R74, R47, R31, R74 ;  /* 0x0000001f2f4ac223 */ /* 0x000fe2000000004a */
[----:B--2---:R-:W-:Y:S01]  /*1be0*/  @!P5 FFMA R75, R48, R32, R75 ;  /* 0x00000020304bd223 */ /* 0x004fe2000000004b */
[----:B------:R-:W-:Y:S01]  /*1bf0*/  @!P5 FFMA R76, R49, R33, R76 ;  /* 0x00000021314cd223 */ /* 0x000fe2000000004c */
[----:B------:R-:W-:Y:S01]  /*1c00*/  @!P5 FFMA R77, R50, R34, R77 ;  /* 0x00000022324dd223 */ /* 0x000fe2000000004d */
[----:B------:R-:W-:-:S02]  /*1c10*/  @!P5 FFMA R74, R51, R35, R74 ;  /* 0x00000023334ad223 */ /* 0x000fc4000000004a */
[----:B------:R-:W-:-:S04]  /*1c20*/  FADD R76, R76, R75 ;  /* 0x0000004b4c4c7221 */ /* 0x000fc80000000000 */
[----:B------:R-:W-:-:S04]  /*1c30*/  FADD R77, R76, R77 ;  /* 0x0000004d4c4d7221 */ /* 0x000fc80000000000 */
[----:B------:R-:W-:-:S05]  /*1c40*/  FADD R74, R77, R74 ;  /* 0x0000004a4d4a7221 */ /* 0x000fca0000000000 */
[----:B------:R-:W0:Y:S02]  /*1c50*/  SHFL.DOWN PT, R37, R74, 0x10, 0x1f ;  /* 0x0a001f004a257f89 */ /* 0x000e2400000e0000 */
[----:B0-----:R-:W-:-:S05]  /*1c60*/  FADD R36, R74, R37 ;  /* 0x000000254a247221 */ /* 0x001fca0000000000 */
[----:B------:R-:W0:Y:S02]  /*1c70*/  SHFL.DOWN PT, R37, R36, 0x8, 0x1f ;  /* 0x09001f0024257f89 */ /* 0x000e2400000e0000 */
[----:B0-----:R-:W-:-:S05]  /*1c80*/  FADD R40, R36, R37 ;  /* 0x0000002524287221 */ /* 0x001fca0000000000 */
[----:B------:R-:W0:Y:S02]  /*1c90*/  SHFL.DOWN PT, R37, R40, 0x4, 0x1f ;  /* 0x08801f0028257f89 */ /* 0x000e2400000e0000 */
[----:B0-----:R-:W-:-:S05]  /*1ca0*/  FADD R42, R40, R37 ;  /* 0x00000025282a7221 */ /* 0x001fca0000000000 */
[----:B------:R-:W0:Y:S02]  /*1cb0*/  SHFL.DOWN PT, R37, R42, 0x2, 0x1f ;  /* 0x08401f002a257f89 */ /* 0x000e2400000e0000 */
[----:B0-----:R-:W-:-:S05]  /*1cc0*/  FADD R44, R42, R37 ;  /* 0x000000252a2c7221 */ /* 0x001fca0000000000 */
[----:B------:R-:W0:Y:S02]  /*1cd0*/  SHFL.DOWN PT, R37, R44, 0x1, 0x1f ;  /* 0x08201f002c257f89 */ /* 0x000e2400000e0000 */
[----:B0-----:R-:W-:Y:S01]  /*1ce0*/  FADD R38, R44, R37 ;  /* 0x000000252c267221 */ /* 0x001fe20000000000 */
[----:B------:R-:W-:Y:S06]  /*1cf0*/  @P0 BRA `(.L_x_19) ;  /* 0x00000000007c0947 */ /* 0x000fec0003800000 */
[----:B------:R-:W-:-:S04]  /*1d00*/  I2FP.F32.S32 R36, UR17 ;  /* 0x0000001100247c45 */ /* 0x000fc80008201400 */
[----:B------:R-:W-:Y:S01]  /*1d10*/  IADD3 R39, PT, PT, R36, -0xd000000, RZ ;  /* 0xf300000024277810 */ /* 0x000fe20007ffe0ff */
[----:B------:R0:W1:Y:S03]  /*1d20*/  MUFU.RSQ R37, R36 ;  /* 0x0000002400257308 */ /* 0x0000660000001400 */
[----:B------:R-:W-:-:S13]  /*1d30*/  ISETP.GT.U32.AND P0, PT, R39, 0x727fffff, PT ;  /* 0x727fffff2700780c */ /* 0x000fda0003f04070 */
[----:B0-----:R-:W-:Y:S05]  /*1d40*/  @!P0 BRA `(.L_x_20) ;  /* 0x0000000000188947 */ /* 0x001fea0003800000 */
[----:B------:R-:W-:Y:S01]  /*1d50*/  BSSY.RECONVERGENT B1, `(.L_x_21) ;  /* 0x0000003000017945 */ /* 0x000fe20003800200 */
[----:B------:R-:W-:-:S07]  /*1d60*/  MOV R43, 0x1d80 ;  /* 0x00001d80002b7802 */ /* 0x000fce0000000f00 */
[----:B-1----:R-:W-:Y:S05]  /*1d70*/  CALL.REL.NOINC `($__internal_2_$__cuda_sm20_sqrt_rn_f32_slowpath) ;  /* 0x0000002000f47944 */ /* 0x002fea0003c00000 */
[----:B------:R-:W-:Y:S05]  /*1d80*/  BSYNC.RECONVERGENT B1 ;  /* 0x0000000000017941 */ /* 0x000fea0003800200 */
.L_x_21:
[----:B------:R-:W-:Y:S01]  /*1d90*/  IMAD.MOV.U32 R37, RZ, RZ, R39 ;  /* 0x000000ffff257224 */ /* 0x000fe200078e0027 */
[----:B------:R-:W-:Y:S06]  /*1da0*/  BRA `(.L_x_22) ;  /* 0x0000000000107947 */ /* 0x000fec0003800000 */
.L_x_20:
[----:B-1----:R-:W-:Y:S01]  /*1db0*/  FMUL.FTZ R39, R36, R37 ;  /* 0x0000002524277220 */ /* 0x002fe20000410000 */
[----:B------:R-:W-:-:S03]  /*1dc0*/  FMUL.FTZ R37, R37, 0.5 ;  /* 0x3f00000025257820 */ /* 0x000fc60000410000 */
[----:B------:R-:W-:-:S04]  /*1dd0*/  FFMA R36, -R39, R39, R36 ;  /* 0x0000002727247223 */ /* 0x000fc80000000124 */
[----:B------:R-:W-:-:S07]  /*1de0*/  FFMA R37, R36, R37, R39 ;  /* 0x0000002524257223 */ /* 0x000fce0000000027 */
.L_x_22:
[----:B------:R-:W0:Y:S01]  /*1df0*/  MUFU.RCP R36, R37 ;  /* 0x0000002500247308 */ /* 0x000e220000001000 */
[----:B------:R-:W-:Y:S07]  /*1e00*/  BSSY.RECONVERGENT B1, `(.L_x_23) ;  /* 0x000000b000017945 */ /* 0x000fee0003800200 */
[----:B------:R-:W1:Y:S01]  /*1e10*/  FCHK P0, R38, R37 ;  /* 0x0000002526007302 */ /* 0x000e620000000000 */
[----:B0-----:R-:W-:-:S04]  /*1e20*/  FFMA R39, R36, -R37, 1 ;  /* 0x3f80000024277423 */ /* 0x001fc80000000825 */
[----:B------:R-:W-:-:S04]  /*1e30*/  FFMA R39, R36, R39, R36 ;  /* 0x0000002724277223 */ /* 0x000fc80000000024 */
[----:B------:R-:W-:-:S04]  /*1e40*/  FFMA R36, R38, R39, RZ ;  /* 0x0000002726247223 */ /* 0x000fc800000000ff */
[----:B------:R-:W-:-:S04]  /*1e50*/  FFMA R40, R36, -R37, R38 ;  /* 0x8000002524287223 */ /* 0x000fc80000000026 */
[----:B------:R-:W-:Y:S01]  /*1e60*/  FFMA R39, R39, R40, R36 ;  /* 0x0000002827277223 */ /* 0x000fe20000000024 */
[----:B-1----:R-:W-:Y:S06]  /*1e70*/  @!P0 BRA `(.L_x_24) ;  /* 0x00000000000c8947 */ /* 0x002fec0003800000 */
[----:B------:R-:W-:-:S07]  /*1e80*/  MOV R39, 0x1ea0 ;  /* 0x00001ea000277802 */ /* 0x000fce0000000f00 */
[----:B------:R-:W-:Y:S05]  /*1e90*/  CALL.REL.NOINC `($__internal_3_$__cuda_sm3x_div_rn_noftz_f32_slowpath) ;  /* 0x0000002400087944 */ /* 0x000fea0003c00000 */
[----:B------:R-:W-:-:S07]  /*1ea0*/  MOV R39, R38 ;  /* 0x0000002600277202 */ /* 0x000fce0000000f00 */
.L_x_24:
[----:B------:R-:W-:Y:S05]  /*1eb0*/  BSYNC.RECONVERGENT B1 ;  /* 0x0000000000017941 */ /* 0x000fea0003800200 */
.L_x_23:
[----:B------:R-:W-:Y:S01]  /*1ec0*/  ULEA UR7, UR4, UR18, 0x2 ;  /* 0x0000001204077291 */ /* 0x000fe2000f8e10ff */
[----:B------:R-:W-:-:S08]  /*1ed0*/  FMNMX R72, R72, R39, !PT ;  /* 0x0000002748487209 */ /* 0x000fd00007800000 */
[----:B------:R0:W-:Y:S03]  /*1ee0*/  STL [UR7], R39 ;  /* 0x00000027ff007987 */ /* 0x0001e60008100807 */
.L_x_19:
[----:B------:R-:W-:Y:S05]  /*1ef0*/  BSYNC.RECONVERGENT B0 ;  /* 0x0000000000007941 */ /* 0x000fea0003800200 */
.L_x_18:
[----:B------:R-:W-:-:S04]  /*1f00*/  UIADD3 UR4, UPT, UPT, UR4, 0x1, URZ ;  /* 0x0000000104047890 */ /* 0x000fc8000fffe0ff */
[----:B------:R-:W-:-:S09]  /*1f10*/  UISETP.NE.AND UP0, UPT, UR4, 0x10, UPT ;  /* 0x000000100400788c */ /* 0x000fd2000bf05270 */
[----:B------:R-:W-:Y:S05]  /*1f20*/  BRA.U UP0, `(.L_x_25) ;  /* 0xfffffff9005c7547 */ /* 0x000fea000b83ffff */
[----:B------:R-:W1:Y:S01]  /*1f30*/  S2R R36, SR_TID.X ;  /* 0x0000000000247919 */ /* 0x000e620000002100 */
[----:B------:R-:W-:Y:S01]  /*1f40*/  BSSY.RECONVERGENT B0, `(.L_x_26) ;  /* 0x0000013000007945 */ /* 0x000fe20003800200 */
[----:B------:R-:W-:Y:S01]  /*1f50*/  HFMA2 R42, -RZ, RZ, 1.875, 0 ;  /* 0x3f800000ff2a7431 */ /* 0x000fe200000001ff */
[----:B------:R2:W3:Y:S01]  /*1f60*/  SHFL.IDX PT, R37, R72, RZ, 0x1f ;  /* 0x00001fff48257589 */ /* 0x0004e200000e0000 */
[----:B-1----:R-:W-:-:S13]  /*1f70*/  LOP3.LUT P0, RZ, R36, 0x1f, RZ, 0xc0, !PT ;  /* 0x0000001f24ff7812 */ /* 0x002fda000780c0ff */
[----:B--23--:R-:W-:Y:S05]  /*1f80*/  @P0 BRA `(.L_x_27) ;  /* 0x0000000000380947 */ /* 0x00cfea0003800000 */
[----:B------:R-:W-:Y:S01]  /*1f90*/  FMNMX R37, R68, R37, !PT ;  /* 0x0000002544257209 */ /* 0x000fe20007800000 */
[----:B0-----:R-:W-:Y:S01]  /*1fa0*/  IMAD.MOV.U32 R39, RZ, RZ, 0x3bbb989d ;  /* 0x3bbb989dff277424 */ /* 0x001fe200078e00ff */
[----:B------:R-:W-:-:S03]  /*1fb0*/  MOV R41, 0x437c0000 ;  /* 0x437c000000297802 */ /* 0x000fc60000000f00 */
[--C-:B------:R-:W-:Y:S01]  /*1fc0*/  FADD R36, R68, -R37.reuse ;  /* 0x8000002544247221 */ /* 0x100fe20000000000 */
[----:B------:R-:W-:-:S03]  /*1fd0*/  IMAD.MOV.U32 R68, RZ, RZ, R37 ;  /* 0x000000ffff447224 */ /* 0x000fc600078e0025 */
[----:B------:R-:W-:-:S04]  /*1fe0*/  FFMA.SAT R38, R36, R39, 0.5 ;  /* 0x3f00000024267423 */ /* 0x000fc80000002027 */
[----:B------:R-:W-:-:S04]  /*1ff0*/  FFMA.RM R38, R38, R41, 12582913 ;  /* 0x4b40000126267423 */ /* 0x000fc80000004029 */
[C---:B------:R-:W-:Y:S01]  /*2000*/  FADD R39, R38.reuse, -12583039 ;  /* 0xcb40007f26277421 */ /* 0x040fe20000000000 */
[----:B------:R-:W-:-:S03]  /*2010*/  SHF.L.U32 R38, R38, 0x17, RZ ;  /* 0x0000001726267819 */ /* 0x000fc600000006ff */
[----:B------:R-:W-:-:S04]  /*2020*/  FFMA R39, R36, 1.4426950216293334961, -R39 ;  /* 0x3fb8aa3b24277823 */ /* 0x000fc80000000827 */
[----:B------:R-:W-:-:S06]  /*2030*/  FFMA R39, R36, 1.925963033500011079e-08, R39 ;  /* 0x32a5706024277823 */ /* 0x000fcc0000000027 */
[----:B------:R-:W0:Y:S02]  /*2040*/  MUFU.EX2 R39, R39 ;  /* 0x0000002700277308 */ /* 0x000e240000000800 */
[----:B0-----:R-:W-:-:S04]  /*2050*/  FMUL R42, R38, R39 ;  /* 0x00000027262a7220 */ /* 0x001fc80000400000 */
[----:B------:R-:W-:-:S07]  /*2060*/  FMUL R66, R66, R42 ;  /* 0x0000002a42427220 */ /* 0x000fce0000400000 */
.L_x_27:
[----:B------:R-:W-:Y:S05]  /*2070*/  BSYNC.RECONVERGENT B0 ;  /* 0x0000000000007941 */ /* 0x000fea0003800200 */
.L_x_26:
[----:B------:R1:W2:Y:S01]  /*2080*/  SHFL.IDX PT, R49, R66, RZ, 0x1f ;  /* 0x00001fff42317589 */ /* 0x0002a200000e0000 */
[----:B------:R-:W3:Y:S01]  /*2090*/  LDCU UR4, c[0x0][0x3a8] ;  /* 0x00007500ff0477ac */ /* 0x000ee20008000800 */
[----:B------:R-:W-:Y:S02]  /*20a0*/  BSSY.RECONVERGENT B0, `(.L_x_28) ;  /* 0x0000117000007945 */ /* 0x000fe40003800200 */
[----:B------:R-:W4:Y:S01]  /*20b0*/  SHFL.IDX PT, R42, R42, RZ, 0x1f ;  /* 0x00001fff2a2a7589 */ /* 0x000f2200000e0000 */
[----:B------:R-:W0:Y:S03]  /*20c0*/  LDCU.64 UR12, c[0x0][0x390] ;  /* 0x00007200ff0c77ac */ /* 0x000e260008000a00 */
[----:B------:R-:W0:Y:S01]  /*20d0*/  SHFL.IDX PT, R68, R68, RZ, 0x1f ;  /* 0x00001fff44447589 */ /* 0x000e2200000e0000 */
[----:B-1----:R-:W-:Y:S05]  /*20e0*/  @P0 BRA `(.L_x_29) ;  /* 0x0000001000480947 */ /* 0x002fea0003800000 */
[----:B------:R-:W1:Y:S01]  /*20f0*/  LDCU UR7, c[0x0][0x3a8] ;  /* 0x00007500ff0777ac */ /* 0x000e620008000800 */
[C---:B------:R-:W-:Y:S02]  /*2100*/  IADD3 R36, PT, PT, R65.reuse, 0x1, RZ ;  /* 0x0000000141247810 */ /* 0x040fe40007ffe0ff */
[----:B-1----:R-:W-:Y:S02]  /*2110*/  ISETP.GE.AND P4, PT, R65, UR7, PT ;  /* 0x0000000741007c0c */ /* 0x002fe4000bf86270 */
[----:B------:R-:W-:-:S11]  /*2120*/  ISETP.GE.AND P3, PT, R36, UR7, PT ;  /* 0x0000000724007c0c */ /* 0x000fd6000bf66270 */
[----:B------:R-:W5:Y:S04]  /*2130*/  @!P4 LDL R45, [R1] ;  /* 0x00000000012dc983 */ /* 0x000f680000100800 */
[----:B------:R-:W3:Y:S01]  /*2140*/  @!P3 LDL R41, [R1+0x4] ;  /* 0x000004000129b983 */ /* 0x000ee20000100800 */
[----:B------:R-:W-:-:S04]  /*2150*/  IADD3 R36, PT, PT, R65, 0x2, RZ ;  /* 0x0000000241247810 */ /* 0x000fc80007ffe0ff */
[----:B------:R-:W-:Y:S01]  /*2160*/  ISETP.GE.AND P2, PT, R36, UR7, PT ;  /* 0x0000000724007c0c */ /* 0x000fe2000bf46270 */
[----:B------:R-:W-:-:S05]  /*2170*/  VIADD R36, R65, 0x3 ;  /* 0x0000000341247836 */ /* 0x000fca0000000000 */
[----:B------:R-:W-:-:S07]  /*2180*/  ISETP.GE.AND P1, PT, R36, UR7, PT ;  /* 0x0000000724007c0c */ /* 0x000fce000bf26270 */
[----:B0-----:R-:W2:Y:S06]  /*2190*/  @!P2 LDL R39, [R1+0x8] ;  /* 0x000008000127a983 */ /* 0x001eac0000100800 */
[----:B------:R-:W4:Y:S01]  /*21a0*/  @!P1 LDL R43, [R1+0xc] ;  /* 0x00000c00012b9983 */ /* 0x000f220000100800 */
[----:B------:R-:W-:Y:S02]  /*21b0*/  @!P4 MOV R37, 0x3bbb989d ;  /* 0x3bbb989d0025c802 */ /* 0x000fe40000000f00 */
[----:B------:R-:W-:Y:S02]  /*21c0*/  @!P4 MOV R40, 0x437c0000 ;  /* 0x437c00000028c802 */ /* 0x000fe40000000f00 */
[----:B------:R-:W-:-:S02]  /*21d0*/  @!P3 MOV R47, 0x437c0000 ;  /* 0x437c0000002fb802 */ /* 0x000fc40000000f00 */
[----:B------:R-:W-:Y:S01]  /*21e0*/  @!P2 MOV R46, 0x437c0000 ;  /* 0x437c0000002ea802 */ /* 0x000fe20000000f00 */
[----:B------:R-:W-:Y:S01]  /*21f0*/  @P3 STL [R1+0x44], RZ ;  /* 0x000044ff01003387 */ /* 0x000fe20000100800 */
[----:B------:R-:W-:-:S03]  /*2200*/  @!P1 IMAD.MOV.U32 R75, RZ, RZ, 0x437c0000 ;  /* 0x437c0000ff4b9424 */ /* 0x000fc600078e00ff */
[----:B------:R-:W-:Y:S04]  /*2210*/  @P2 STL [R1+0x48], RZ ;  /* 0x000048ff01002387 */ /* 0x000fe80000100800 */
[----:B------:R-:W-:Y:S01]  /*2220*/  @P1 STL [R1+0x4c], RZ ;  /* 0x00004cff01001387 */ /* 0x000fe20000100800 */
[----:B-----5:R-:W-:Y:S01]  /*2230*/  @!P4 FADD R36, -R68, R45 ;  /* 0x0000002d4424c221 */ /* 0x020fe20000000100 */
[----:B------:R-:W-:-:S03]  /*2240*/  @!P3 IMAD.MOV.U32 R45, RZ, RZ, 0x3bbb989d ;  /* 0x3bbb989dff2db424 */ /* 0x000fc600078e00ff */
[----:B------:R-:W-:Y:S01]  /*2250*/  @!P4 FFMA.SAT R37, R36, R37, 0.5 ;  /* 0x3f0000002425c423 */ /* 0x000fe20000002025 */
[----:B---3--:R-:W-:-:S03]  /*2260*/  @!P3 FADD R38, -R68, R41 ;  /* 0x000000294426b221 */ /* 0x008fc60000000100 */
[----:B------:R-:W-:Y:S01]  /*2270*/  @!P4 FFMA.RM R37, R37, R40, 12582913 ;  /* 0x4b4000012525c423 */ /* 0x000fe20000004028 */
[----:B------:R-:W-:-:S03]  /*2280*/  @!P3 FFMA.SAT R40, R38, R45, 0.5 ;  /* 0x3f0000002628b423 */ /* 0x000fc6000000202d */
[----:B------:R-:W-:Y:S01]  /*2290*/  @!P4 FADD R41, R37, -12583039 ;  /* 0xcb40007f2529c421 */ /* 0x000fe20000000000 */
[----:B------:R-:W-:-:S03]  /*22a0*/  @!P3 FFMA.RM R40, R40, R47, 12582913 ;  /* 0x4b4000012828b423 */ /* 0x000fc6000000402f */
[----:B------:R-:W-:Y:S01]  /*22b0*/  @!P4 FFMA R41, R36, 1.4426950216293334961, -R41 ;  /* 0x3fb8aa3b2429c823 */ /* 0x000fe20000000829 */
[----:B------:R-:W-:-:S03]  /*22c0*/  @!P3 FADD R45, R40, -12583039 ;  /* 0xcb40007f282db421 */ /* 0x000fc60000000000 */
[----:B------:R-:W-:Y:S01]  /*22d0*/  @!P4 FFMA R41, R36, 1.925963033500011079e-08, R41 ;  /* 0x32a570602429c823 */ /* 0x000fe20000000029 */
[----:B------:R-:W-:Y:S01]  /*22e0*/  @!P3 FFMA R45, R38, 1.4426950216293334961, -R45 ;  /* 0x3fb8aa3b262db823 */ /* 0x000fe2000000082d */
[----:B------:R-:W-:-:S03]  /*22f0*/  IADD3 R36, PT, PT, R65, 0x4, RZ ;  /* 0x0000000441247810 */ /* 0x000fc60007ffe0ff */
[----:B------:R-:W-:Y:S01]  /*2300*/  @!P3 FFMA R45, R38, 1.925963033500011079e-08, R45 ;  /* 0x32a57060262db823 */ /* 0x000fe2000000002d */
[----:B------:R-:W-:Y:S01]  /*2310*/  ISETP.GE.AND P0, PT, R36, UR7, PT ;  /* 0x0000000724007c0c */ /* 0x000fe2000bf06270 */
[----:B------:R-:W0:Y:S01]  /*2320*/  @!P4 MUFU.EX2 R41, R41 ;  /* 0x000000290029c308 */ /* 0x000e220000000800 */
[----:B------:R-:W-:Y:S01]  /*2330*/  VIADD R36, R65, 0x5 ;  /* 0x0000000541247836 */ /* 0x000fe20000000000 */
[----:B------:R-:W-:Y:S02]  /*2340*/  @!P3 SHF.L.U32 R40, R40, 0x17, RZ ;  /* 0x000000172828b819 */ /* 0x000fe400000006ff */
[----:B------:R-:W-:Y:S02]  /*2350*/  @!P4 SHF.L.U32 R38, R37, 0x17, RZ ;  /* 0x000000172526c819 */ /* 0x000fe400000006ff */
[----:B------:R-:W-:Y:S02]  /*2360*/  ISETP.GE.AND P6, PT, R36, UR7, PT ;  /* 0x0000000724007c0c */ /* 0x000fe4000bfc6270 */
[----:B------:R-:W1:Y:S01]  /*2370*/  @!P3 MUFU.EX2 R45, R45 ;  /* 0x0000002d002db308 */ /* 0x000e620000000800 */
[----:B--2---:R-:W-:-:S03]  /*2380*/  @!P2 FADD R44, -R68, R39 ;  /* 0x00000027442ca221 */ /* 0x004fc60000000100 */
[----:B------:R-:W2:Y:S01]  /*2390*/  @!P0 LDL R51, [R1+0x10] ;  /* 0x0000100001338983 */ /* 0x000ea20000100800 */
[----:B0-----:R-:W-:Y:S01]  /*23a0*/  @!P4 FMUL R38, R38, R41 ;  /* 0x000000292626c220 */ /* 0x001fe20000400000 */
[----:B------:R-:W-:-:S05]  /*23b0*/  VIADD R41, R65, 0x6 ;  /* 0x0000000641297836 */ /* 0x000fca0000000000 */
[----:B------:R-:W3:Y:S01]  /*23c0*/  @!P6 LDL R37, [R1+0x14] ;  /* 0x000014000125e983 */ /* 0x000ee20000100800 */
[----:B-1----:R-:W-:Y:S01]  /*23d0*/  @!P3 FMUL R40, R40, R45 ;  /* 0x0000002d2828b220 */ /* 0x002fe20000400000 */
[----:B------:R-:W-:-:S04]  /*23e0*/  @!P2 IMAD.MOV.U32 R45, RZ, RZ, 0x3bbb989d ;  /* 0x3bbb989dff2da424 */ /* 0x000fc800078e00ff */
[----:B------:R-:W-:Y:S01]  /*23f0*/  @!P2 FFMA.SAT R39, R44, R45, 0.5 ;  /* 0x3f0000002c27a423 */ /* 0x000fe2000000202d */
[----:B------:R-:W-:Y:S01]  /*2400*/  @!P4 FADD R36, RZ, R38 ;  /* 0x00000026ff24c221 */ /* 0x000fe20000000000 */
[----:B------:R-:W-:Y:S02]  /*2410*/  ISETP.GE.AND P5, PT, R41, UR7, PT ;  /* 0x0000000729007c0c */ /* 0x000fe4000bfa6270 */
[----:B------:R-:W-:Y:S01]  /*2420*/  @!P2 FFMA.RM R45, R39, R46, 12582913 ;  /* 0x4b400001272da423 */ /* 0x000fe2000000402e */
[----:B------:R-:W-:Y:S02]  /*2430*/  @P4 MOV R36, RZ ;  /* 0x000000ff00244202 */ /* 0x000fe40000000f00 */
[----:B------:R-:W-:Y:S01]  /*2440*/  IADD3 R41, PT, PT, R65, 0x7, RZ ;  /* 0x0000000741297810 */ /* 0x000fe20007ffe0ff */
[----:B------:R-:W-:Y:S01]  /*2450*/  @!P2 FADD R47, R45, -12583039 ;  /* 0xcb40007f2d2fa421 */ /* 0x000fe20000000000 */
[----:B------:R-:W-:Y:S01]  /*2460*/  @!P1 MOV R46, 0x3bbb989d ;  /* 0x3bbb989d002e9802 */ /* 0x000fe20000000f00 */
[----:B----4-:R-:W-:Y:S01]  /*2470*/  @!P1 FADD R43, -R68, R43 ;  /* 0x0000002b442b9221 */ /* 0x010fe20000000100 */
[----:B------:R0:W-:Y:S01]  /*2480*/  @!P3 STL [R1+0x44], R40 ;  /* 0x000044280100b387 */ /* 0x0001e20000100800 */
[----:B------:R-:W-:Y:S01]  /*2490*/  @!P3 FADD R36, R36, R40 ;  /* 0x000000282424b221 */ /* 0x000fe20000000000 */
[----:B------:R-:W-:Y:S01]  /*24a0*/  ISETP.GE.AND P3, PT, R41, UR7, PT ;  /* 0x0000000729007c0c */ /* 0x000fe2000bf66270 */
[C---:B------:R-:W-:Y:S01]  /*24b0*/  @!P2 FFMA R47, R44.reuse, 1.4426950216293334961, -R47 ;  /* 0x3fb8aa3b2c2fa823 */ /* 0x040fe2000000082f */
[----:B------:R-:W4:Y:S03]  /*24c0*/  @!P5 LDL R39, [R1+0x18] ;  /* 0x000018000127d983 */ /* 0x000f260000100800 */
[----:B------:R-:W-:Y:S01]  /*24d0*/  @!P2 FFMA R47, R44, 1.925963033500011079e-08, R47 ;  /* 0x32a570602c2fa823 */ /* 0x000fe2000000002f */
[----:B0-----:R-:W-:-:S04]  /*24e0*/  @!P1 FFMA.SAT R40, R43, R46, 0.5 ;  /* 0x3f0000002b289423 */ /* 0x001fc8000000202e */
[----:B------:R-:W-:-:S03]  /*24f0*/  @!P1 FFMA.RM R44, R40, R75, 12582913 ;  /* 0x4b400001282c9423 */ /* 0x000fc6000000404b */
[----:B------:R-:W5:Y:S01]  /*2500*/  @!P3 LDL R41, [R1+0x1c] ;  /* 0x00001c000129b983 */ /* 0x000f620000100800 */
[----:B------:R-:W-:Y:S01]  /*2510*/  @!P1 FADD R40, R44, -12583039 ;  /* 0xcb40007f2c289421 */ /* 0x000fe20000000000 */
[----:B------:R-:W0:Y:S03]  /*2520*/  @!P2 MUFU.EX2 R47, R47 ;  /* 0x0000002f002fa308 */ /* 0x000e260000000800 */
[----:B------:R-:W-:-:S04]  /*2530*/  @!P1 FFMA R40, R43, 1.4426950216293334961, -R40 ;  /* 0x3fb8aa3b2b289823 */ /* 0x000fc80000000828 */
[----:B------:R-:W-:Y:S01]  /*2540*/  @!P1 FFMA R43, R43, 1.925963033500011079e-08, R40 ;  /* 0x32a570602b2b9823 */ /* 0x000fe20000000028 */
[----:B------:R-:W-:-:S05]  /*2550*/  @!P2 SHF.L.U32 R40, R45, 0x17, RZ ;  /* 0x000000172d28a819 */ /* 0x000fca00000006ff */
[----:B------:R-:W1:Y:S01]  /*2560*/  @!P1 MUFU.EX2 R43, R43 ;  /* 0x0000002b002b9308 */ /* 0x000e620000000800 */
[----:B------:R-:W-:Y:S01]  /*2570*/  IADD3 R45, PT, PT, R65, 0x8, RZ ;  /* 0x00000008412d7810 */ /* 0x000fe20007ffe0ff */
[----:B0-----:R-:W-:Y:S01]  /*2580*/  @!P2 FMUL R40, R40, R47 ;  /* 0x0000002f2828a220 */ /* 0x001fe20000400000 */
[----:B------:R-:W-:-:S03]  /*2590*/  @!P1 IMAD.SHL.U32 R44, R44, 0x800000, RZ ;  /* 0x008000002c2c9824 */ /* 0x000fc600078e00ff */
[----:B------:R-:W-:Y:S01]  /*25a0*/  @!P2 FADD R36, R36, R40 ;  /* 0x000000282424a221 */ /* 0x000fe20000000000 */
[----:B------:R3:W-:Y:S01]  /*25b0*/  @!P2 STL [R1+0x48], R40 ;  /* 0x000048280100a387 */ /* 0x0007e20000100800 */
[----:B------:R-:W-:Y:S02]  /*25c0*/  ISETP.GE.AND P2, PT, R45, UR7, PT ;  /* 0x000000072d007c0c */ /* 0x000fe4000bf46270 */
[----:B------:R-:W-:Y:S01]  /*25d0*/  IADD3 R46, PT, PT, R65, 0x9, RZ ;  /* 0x00000009412e7810 */ /* 0x000fe20007ffe0ff */
[----:B-1----:R-:W-:-:S04]  /*25e0*/  @!P1 FMUL R44, R44, R43 ;  /* 0x0000002b2c2c9220 */ /* 0x002fc80000400000 */
[----:B------:R-:W-:Y:S01]  /*25f0*/  @!P1 FADD R36, R36, R44 ;  /* 0x0000002c24249221 */ /* 0x000fe20000000000 */
[----:B------:R0:W-:Y:S01]  /*2600*/  @!P1 STL [R1+0x4c], R44 ;  /* 0x00004c2c01009387 */ /* 0x0001e20000100800 */
[----:B------:R-:W-:-:S04]  /*2610*/  ISETP.GE.AND P1, PT, R46, UR7, PT ;  /* 0x000000072e007c0c */ /* 0x000fc8000bf26270 */
[----:B------:R-:W5:Y:S09]  /*2620*/  @!P2 LDL R45, [R1+0x20] ;  /* 0x00002000012da983 */ /* 0x000f720000100800 */
[----:B------:R-:W5:Y:S01]  /*2630*/  @!P1 LDL R43, [R1+0x24] ;  /* 0x00002400012b9983 */ /* 0x000f620000100800 */
[----:B------:R-:W-:Y:S01]  /*2640*/  @!P0 MOV R46, 0x3bbb989d ;  /* 0x3bbb989d002e8802 */ /* 0x000fe20000000f00 */
[----:B------:R-:W-:Y:S01]  /*2650*/  @!P0 IMAD.MOV.U32 R47, RZ, RZ, 0x437c0000 ;  /* 0x437c0000ff2f8424 */ /* 0x000fe200078e00ff */
[----:B------:R-:W-:Y:S01]  /*2660*/  @!P6 MOV R75, 0x3bbb989d ;  /* 0x3bbb989d004be802 */ /* 0x000fe20000000f00 */
[----:B------:R-:W-:-:S02]  /*2670*/  @!P5 IMAD.MOV.U32 R50, RZ, RZ, 0x3bbb989d ;  /* 0x3bbb989dff32d424 */ /* 0x000fc400078e00ff */
[----:B------:R-:W-:Y:S01]  /*2680*/  @!P3 IMAD.MOV.U32 R66, RZ, RZ, 0x437c0000 ;  /* 0x437c0000ff42b424 */ /* 0x000fe200078e00ff */
[----:B------:R-:W-:Y:S04]  /*2690*/  @P0 STL [R1+0x50], RZ ;  /* 0x000050ff01000387 */ /* 0x000fe80000100800 */
[----:B------:R-:W-:Y:S04]  /*26a0*/  @P6 STL [R1+0x54], RZ ;  /* 0x000054ff01006387 */ /* 0x000fe80000100800 */
[----:B------:R-:W-:Y:S04]  /*26b0*/  @P5 STL [R1+0x58], RZ ;  /* 0x000058ff01005387 */ /* 0x000fe80000100800 */
[----:B------:R-:W-:Y:S04]  /*26c0*/  @P3 STL [R1+0x5c], RZ ;  /* 0x00005cff01003387 */ /* 0x000fe80000100800 */
[----:B------:R-:W-:Y:S04]  /*26d0*/  @P2 STL [R1+0x60], RZ ;  /* 0x000060ff01002387 */ /* 0x000fe80000100800 */
[----:B------:R-:W-:Y:S01]  /*26e0*/  @P1 STL [R1+0x64], RZ ;  /* 0x000064ff01001387 */ /* 0x000fe20000100800 */
[----:B--2---:R-:W-:-:S04]  /*26f0*/  @!P0 FADD R51, -R68, R51 ;  /* 0x0000003344338221 */ /* 0x004fc80000000100 */
[----:B------:R-:W-:Y:S01]  /*2700*/  @!P0 FFMA.SAT R46, R51, R46, 0.5 ;  /* 0x3f000000332e8423 */ /* 0x000fe2000000202e */
[----:B---3--:R-:W-:-:S03]  /*2710*/  @!P6 FADD R40, -R68, R37 ;  /* 0x000000254428e221 */ /* 0x008fc60000000100 */
[----:B------:R-:W-:Y:S01]  /*2720*/  @!P0 FFMA.RM R37, R46, R47, 12582913 ;  /* 0x4b4000012e258423 */ /* 0x000fe2000000402f */
[----:B------:R-:W-:Y:S01]  /*2730*/  @!P6 MOV R47, 0x437c0000 ;  /* 0x437c0000002fe802 */ /* 0x000fe20000000f00 */
[----:B------:R-:W-:Y:S02]  /*2740*/  @!P6 FFMA.SAT R46, R40, R75, 0.5 ;  /* 0x3f000000282ee423 */ /* 0x000fe4000000204b */
[----:B0-----:R-:W-:Y:S02]  /*2750*/  @!P0 FADD R44, R37, -12583039 ;  /* 0xcb40007f252c8421 */ /* 0x001fe40000000000 */
[----:B------:R-:W-:Y:S02]  /*2760*/  @!P6 FFMA.RM R46, R46, R47, 12582913 ;  /* 0x4b4000012e2ee423 */ /* 0x000fe4000000402f */
[----:B------:R-:W-:Y:S02]  /*2770*/  @!P0 FFMA R44, R51, 1.4426950216293334961, -R44 ;  /* 0x3fb8aa3b332c8823 */ /* 0x000fe4000000082c */
[----:B------:R-:W-:-:S02]  /*2780*/  @!P6 FADD R47, R46, -12583039 ;  /* 0xcb40007f2e2fe421 */ /* 0x000fc40000000000 */
[----:B------:R-:W-:Y:S02]  /*2790*/  @!P0 FFMA R44, R51, 1.925963033500011079e-08, R44 ;  /* 0x32a57060332c8823 */ /* 0x000fe4000000002c */
[----:B------:R-:W-:-:S04]  /*27a0*/  @!P6 FFMA R51, R40, 1.4426950216293334961, -R47 ;  /* 0x3fb8aa3b2833e823 */ /* 0x000fc8000000082f */
[----:B------:R-:W-:Y:S01]  /*27b0*/  @!P6 FFMA R48, R40, 1.925963033500011079e-08, R51 ;  /* 0x32a570602830e823 */ /* 0x000fe20000000033 */
[----:B------:R-:W-:Y:S01]  /*27c0*/  @!P5 MOV R51, 0x437c0000 ;  /* 0x437c00000033d802 */ /* 0x000fe20000000f00 */
[----:B----4-:R-:W-:-:S04]  /*27d0*/  @!P5 FADD R47, -R68, R39 ;  /* 0x00000027442fd221 */ /* 0x010fc80000000100 */
[----:B------:R-:W-:Y:S01]  /*27e0*/  @!P5 FFMA.SAT R40, R47, R50, 0.5 ;  /* 0x3f0000002f28d423 */ /* 0x000fe20000002032 */
[----:B------:R-:W-:-:S03]  /*27f0*/  @!P3 MOV R50, 0x3bbb989d ;  /* 0x3bbb989d0032b802 */ /* 0x000fc60000000f00 */
[----:B------:R-:W-:Y:S01]  /*2800*/  @!P5 FFMA.RM R40, R40, R51, 12582913 ;  /* 0x4b4000012828d423 */ /* 0x000fe20000004033 */
[----:B-----5:R-:W-:-:S04]  /*2810*/  @!P3 FADD R39, -R68, R41 ;  /* 0x000000294427b221 */ /* 0x020fc80000000100 */
[----:B------:R-:W-:Y:S01]  /*2820*/  @!P3 FFMA.SAT R41, R39, R50, 0.5 ;  /* 0x3f0000002729b423 */ /* 0x000fe20000002032 */
[----:B------:R-:W-:-:S04]  /*2830*/  @!P5 FADD R50, R40, -12583039 ;  /* 0xcb40007f2832d421 */ /* 0x000fc80000000000 */
[----:B------:R-:W-:Y:S01]  /*2840*/  @!P5 FFMA R50, R47, 1.4426950216293334961, -R50 ;  /* 0x3fb8aa3b2f32d823 */ /* 0x000fe20000000832 */
[----:B------:R-:W0:Y:S01]  /*2850*/  @!P0 MUFU.EX2 R44, R44 ;  /* 0x0000002c002c8308 */ /* 0x000e220000000800 */
[----:B------:R-:W-:Y:S02]  /*2860*/  @!P3 FFMA.RM R41, R41, R66, 12582913 ;  /* 0x4b4000012929b423 */ /* 0x000fe40000004042 */
[----:B------:R-:W-:Y:S02]  /*2870*/  @!P5 FFMA R47, R47, 1.925963033500011079e-08, R50 ;  /* 0x32a570602f2fd823 */ /* 0x000fe40000000032 */
[----:B------:R-:W-:-:S04]  /*2880*/  @!P3 FADD R50, R41, -12583039 ;  /* 0xcb40007f2932b421 */ /* 0x000fc80000000000 */
[----:B------:R-:W-:Y:S01]  /*2890*/  @!P5 MUFU.EX2 R47, R47 ;  /* 0x0000002f002fd308 */ /* 0x000fe20000000800 */
[----:B------:R-:W-:Y:S01]  /*28a0*/  @!P3 FFMA R50, R39, 1.4426950216293334961, -R50 ;  /* 0x3fb8aa3b2732b823 */ /* 0x000fe20000000832 */
[----:B------:R-:W-:-:S06]  /*28b0*/  @!P0 SHF.L.U32 R37, R37, 0x17, RZ ;  /* 0x0000001725258819 */ /* 0x000fcc00000006ff */
[----:B------:R-:W1:Y:S01]  /*28c0*/  @!P6 MUFU.EX2 R48, R48 ;  /* 0x000000300030e308 */ /* 0x000e620000000800 */
[----:B------:R-:W-:Y:S01]  /*28d0*/  @!P3 FFMA R50, R39, 1.925963033500011079e-08, R50 ;  /* 0x32a570602732b823 */ /* 0x000fe20000000032 */
[----:B0-----:R-:W-:Y:S01]  /*28e0*/  @!P0 FMUL R37, R37, R44 ;  /* 0x0000002c25258220 */ /* 0x001fe20000400000 */
[----:B------:R-:W-:Y:S01]  /*28f0*/  @!P5 SHF.L.U32 R40, R40, 0x17, RZ ;  /* 0x000000172828d819 */ /* 0x000fe200000006ff */
[----:B------:R-:W-:-:S04]  /*2900*/  @!P6 IMAD.SHL.U32 R39, R46, 0x800000, RZ ;  /* 0x008000002e27e824 */ /* 0x000fc800078e00ff */
[----:B------:R-:W0:Y:S01]  /*2910*/  @!P3 MUFU.EX2 R50, R50 ;  /* 0x000000320032b308 */ /* 0x000e220000000800 */
[----:B------:R-:W-:Y:S01]  /*2920*/  IADD3 R44, PT, PT, R65, 0xa, RZ ;  /* 0x0000000a412c7810 */ /* 0x000fe20007ffe0ff */
[----:B------:R2:W-:Y:S01]  /*2930*/  @!P0 STL [R1+0x50], R37 ;  /* 0x0000502501008387 */ /* 0x0005e20000100800 */
[----:B------:R-:W-:Y:S02]  /*2940*/  @!P0 FADD R36, R36, R37 ;  /* 0x0000002524248221 */ /* 0x000fe40000000000 */
[----:B------:R-:W-:Y:S01]  /*2950*/  ISETP.GE.AND P0, PT, R44, UR7, PT ;  /* 0x000000072c007c0c */ /* 0x000fe2000bf06270 */
[----:B------:R-:W-:Y:S01]  /*2960*/  @!P2 FADD R45, -R68, R45 ;  /* 0x0000002d442da221 */ /* 0x000fe20000000100 */
[----:B-1----:R-:W-:Y:S01]  /*2970*/  @!P6 FMUL R39, R39, R48 ;  /* 0x000000302727e220 */ /* 0x002fe20000400000 */
[----:B--2---:R-:W-:Y:S01]  /*2980*/  @!P5 FMUL R37, R40, R47 ;  /* 0x0000002f2825d220 */ /* 0x004fe20000400000 */
[----:B------:R-:W-:Y:S02]  /*2990*/  @!P2 MOV R40, 0x3bbb989d ;  /* 0x3bbb989d0028a802 */ /* 0x000fe40000000f00 */
[----:B------:R-:W-:Y:S01]  /*29a0*/  IADD3 R44, PT, PT, R65, 0xb, RZ ;  /* 0x0000000b412c7810 */ /* 0x000fe20007ffe0ff */
[----:B------:R-:W-:Y:S01]  /*29b0*/  @!P2 IMAD.MOV.U32 R47, RZ, RZ, 0x437c0000 ;  /* 0x437c0000ff2fa424 */ /* 0x000fe200078e00ff */
[----:B------:R1:W-:Y:S01]  /*29c0*/  @!P6 STL [R1+0x54], R39 ;  /* 0x000054270100e387 */ /* 0x0003e20000100800 */
[----:B------:R-:W-:Y:S01]  /*29d0*/  @!P2 FFMA.SAT R40, R45, R40, 0.5 ;  /* 0x3f0000002d28a423 */ /* 0x000fe20000002028 */
[----:B------:R-:W-:Y:S01]  /*29e0*/  @!P6 FADD R36, R36, R39 ;  /* 0x000000272424e221 */ /* 0x000fe20000000000 */
[----:B------:R-:W-:Y:S01]  /*29f0*/  @!P3 IMAD.SHL.U32 R41, R41, 0x800000, RZ ;  /* 0x008000002929b824 */ /* 0x000fe200078e00ff */
[----:B------:R-:W-:Y:S01]  /*2a00*/  ISETP.GE.AND P6, PT, R44, UR7, PT ;  /* 0x000000072c007c0c */ /* 0x000fe2000bfc6270 */
[----:B------:R-:W-:Y:S01]  /*2a10*/  @!P2 FFMA.RM R40, R40, R47, 12582913 ;  /* 0x4b4000012828a423 */ /* 0x000fe2000000402f */
[----:B------:R-:W-:Y:S01]  /*2a20*/  IADD3 R44, PT, PT, R65, 0xc, RZ ;  /* 0x0000000c412c7810 */ /* 0x000fe20007ffe0ff */
[----:B------:R-:W-:Y:S01]  /*2a30*/  @!P1 FADD R46, -R68, R43 ;  /* 0x0000002b442e9221 */ /* 0x000fe20000000100 */
[----:B0-----:R-:W-:Y:S01]  /*2a40*/  @!P3 FMUL R41, R41, R50 ;  /* 0x000000322929b220 */ /* 0x001fe20000400000 */
[----:B-1----:R-:W-:Y:S01]  /*2a50*/  @!P1 MOV R39, 0x3bbb989d ;  /* 0x3bbb989d00279802 */ /* 0x002fe20000000f00 */
[----:B------:R0:W-:Y:S01]  /*2a60*/  @!P5 STL [R1+0x58], R37 ;  /* 0x000058250100d387 */ /* 0x0001e20000100800 */
[----:B------:R-:W-:Y:S01]  /*2a70*/  @!P5 FADD R36, R36, R37 ;  /* 0x000000252424d221 */ /* 0x000fe20000000000 */
[----:B------:R-:W-:Y:S01]  /*2a80*/  ISETP.GE.AND P5, PT, R44, UR7, PT ;  /* 0x000000072c007c0c */ /* 0x000fe2000bfa6270 */
[----:B------:R-:W-:Y:S01]  /*2a90*/  @!P2 FADD R44, R40, -12583039 ;  /* 0xcb40007f282ca421 */ /* 0x000fe20000000000 */
[----:B------:R-:W-:Y:S01]  /*2aa0*/  IADD3 R47, PT, PT, R65, 0xd, RZ ;  /* 0x0000000d412f7810 */ /* 0x000fe20007ffe0ff */
[----:B------:R-:W-:-:S02]  /*2ab0*/  @!P1 IMAD.MOV.U32 R48, RZ, RZ, 0x437c0000 ;  /* 0x437c0000ff309424 */ /* 0x000fc400078e00ff */
[----:B------:R-:W-:Y:S01]  /*2ac0*/  @!P1 FFMA.SAT R39, R46, R39, 0.5 ;  /* 0x3f0000002e279423 */ /* 0x000fe20000002027 */
[----:B------:R1:W-:Y:S01]  /*2ad0*/  @!P3 STL [R1+0x5c], R41 ;  /* 0x00005c290100b387 */ /* 0x0003e20000100800 */
[----:B------:R-:W-:Y:S01]  /*2ae0*/  @!P3 FADD R36, R36, R41 ;  /* 0x000000292424b221 */ /* 0x000fe20000000000 */
[----:B------:R-:W-:Y:S01]  /*2af0*/  @!P2 FFMA R44, R45, 1.4426950216293334961, -R44 ;  /* 0x3fb8aa3b2d2ca823 */ /* 0x000fe2000000082c */
[----:B------:R-:W-:Y:S01]  /*2b00*/  ISETP.GE.AND P3, PT, R47, UR7, PT ;  /* 0x000000072f007c0c */ /* 0x000fe2000bf66270 */
[----:B------:R-:W-:Y:S01]  /*2b10*/  @!P1 FFMA.RM R47, R39, R48, 12582913 ;  /* 0x4b400001272f9423 */ /* 0x000fe20000004030 */
[----:B0-----:R-:W2:Y:S01]  /*2b20*/  @!P0 LDL R37, [R1+0x28] ;  /* 0x0000280001258983 */ /* 0x001ea20000100800 */
[----:B------:R-:W-:Y:S02]  /*2b30*/  @!P2 FFMA R44, R45, 1.925963033500011079e-08, R44 ;  /* 0x32a570602d2ca823 */ /* 0x000fe4000000002c */
[C---:B------:R-:W-:Y:S01]  /*2b40*/  @!P1 FADD R39, R47.reuse, -12583039 ;  /* 0xcb40007f2f279421 */ /* 0x040fe20000000000 */
[----:B------:R-:W3:Y:S01]  /*2b50*/  @!P6 LDL R43, [R1+0x2c] ;  /* 0x00002c00012be983 */ /* 0x000ee20000100800 */
[----:B------:R-:W0:Y:S02]  /*2b60*/  @!P2 MUFU.EX2 R45, R44 ;  /* 0x0000002c002da308 */ /* 0x000e240000000800 */
[C---:B------:R-:W-:Y:S01]  /*2b70*/  @!P1 FFMA R51, R46.reuse, 1.4426950216293334961, -R39 ;  /* 0x3fb8aa3b2e339823 */ /* 0x040fe20000000827 */
[----:B-1----:R-:W4:Y:S03]  /*2b80*/  @!P5 LDL R41, [R1+0x30] ;  /* 0x000030000129d983 */ /* 0x002f260000100800 */
[----:B------:R-:W-:Y:S01]  /*2b90*/  @!P1 FFMA R51, R46, 1.925963033500011079e-08, R51 ;  /* 0x32a570602e339823 */ /* 0x000fe20000000033 */
[----:B------:R-:W5:Y:S03]  /*2ba0*/  @!P3 LDL R39, [R1+0x34] ;  /* 0x000034000127b983 */ /* 0x000f660000100800 */
[----:B------:R-:W1:Y:S01]  /*2bb0*/  @!P1 MUFU.EX2 R46, R51 ;  /* 0x00000033002e9308 */ /* 0x000e620000000800 */
[----:B------:R-:W-:Y:S01]  /*2bc0*/  @!P2 SHF.L.U32 R40, R40, 0x17, RZ ;  /* 0x000000172828a819 */ /* 0x000fe200000006ff */
[----:B------:R-:W-:-:S04]  /*2bd0*/  @!P1 IMAD.SHL.U32 R47, R47, 0x800000, RZ ;  /* 0x008000002f2f9824 */ /* 0x000fc800078e00ff */
[----:B0-----:R-:W-:Y:S01]  /*2be0*/  @!P2 FMUL R40, R40, R45 ;  /* 0x0000002d2828a220 */ /* 0x001fe20000400000 */
[----:B------:R-:W-:-:S03]  /*2bf0*/  IADD3 R45, PT, PT, R65, 0xe, RZ ;  /* 0x0000000e412d7810 */ /* 0x000fc60007ffe0ff */
[----:B------:R-:W-:Y:S01]  /*2c00*/  @!P2 FADD R36, R36, R40 ;  /* 0x000000282424a221 */ /* 0x000fe20000000000 */
[----:B------:R-:W-:Y:S01]  /*2c10*/  @!P2 STL [R1+0x60], R40 ;  /* 0x000060280100a387 */ /* 0x000fe20000100800 */
        /* <DEDUP_REMOVED lines=11> */
[----:B0-----:R-:W-:Y:S01]  /*2cd0*/  @!P6 IMAD.MOV.U32 R46, RZ, RZ, 0x437c0000 ;  /* 0x437c0000ff2ee424 */ /* 0x001fe200078e00ff */
[----:B------:R-:W-:-:S02]  /*2ce0*/  @!P3 MOV R75, 0x3bbb989d ;  /* 0x3bbb989d004bb802 */ /* 0x000fc40000000f00 */
[----:B------:R-:W-:Y:S02]  /*2cf0*/  @!P2 MOV R70, 0x437c0000 ;  /* 0x437c00000046a802 */ /* 0x000fe40000000f00 */
[----:B------:R-:W-:Y:S01]  /*2d00*/  @!P1 MOV R77, 0x437c0000 ;  /* 0x437c0000004d9802 */ /* 0x000fe20000000f00 */
[----:B------:R0:W-:Y:S04]  /*2d10*/  @!P4 STL [R1+0x40], R38 ;  /* 0x000040260100c387 */ /* 0x0001e80000100800 */
[----:B------:R1:W-:Y:S04]  /*2d20*/  @P0 STL [R1+0x68], RZ ;  /* 0x000068ff01000387 */ /* 0x0003e80000100800 */
[----:B------:R1:W-:Y:S04]  /*2d30*/  @P6 STL [R1+0x6c], RZ ;  /* 0x00006cff01006387 */ /* 0x0003e80000100800 */
[----:B------:R1:W-:Y:S04]  /*2d40*/  @P5 STL [R1+0x70], RZ ;  /* 0x000070ff01005387 */ /* 0x0003e80000100800 */
[----:B------:R1:W-:Y:S04]  /*2d50*/  @P3 STL [R1+0x74], RZ ;  /* 0x000074ff01003387 */ /* 0x0003e80000100800 */
[----:B------:R1:W-:Y:S04]  /*2d60*/  @P2 STL [R1+0x78], RZ ;  /* 0x000078ff01002387 */ /* 0x0003e80000100800 */
[----:B------:R1:W-:Y:S04]  /*2d70*/  @P1 STL [R1+0x7c], RZ ;  /* 0x00007cff01001387 */ /* 0x0003e80000100800 */
[----:B------:R1:W-:Y:S01]  /*2d80*/  @P4 STL [R1+0x40], RZ ;  /* 0x000040ff01004387 */ /* 0x0003e20000100800 */
[----:B--2---:R-:W-:-:S04]  /*2d90*/  @!P0 FADD R40, -R68, R37 ;  /* 0x0000002544288221 */ /* 0x004fc80000000100 */
[----:B------:R-:W-:Y:S01]  /*2da0*/  @!P0 FFMA.SAT R37, R40, R51, 0.5 ;  /* 0x3f00000028258423 */ /* 0x000fe20000002033 */
[----:B---3--:R-:W-:-:S03]  /*2db0*/  @!P6 FADD R43, -R68, R43 ;  /* 0x0000002b442be221 */ /* 0x008fc60000000100 */
[----:B------:R-:W-:Y:S01]  /*2dc0*/  @!P0 FFMA.RM R37, R37, R44, 12582913 ;  /* 0x4b40000125258423 */ /* 0x000fe2000000402c */
[----:B------:R-:W-:Y:S01]  /*2dd0*/  @!P6 MOV R44, 0x3bbb989d ;  /* 0x3bbb989d002ce802 */ /* 0x000fe20000000f00 */
[C---:B----4-:R-:W-:Y:S01]  /*2de0*/  @!P5 FADD R41, -R68.reuse, R41 ;  /* 0x000000294429d221 */ /* 0x050fe20000000100 */
[----:B-----5:R-:W-:Y:S01]  /*2df0*/  @!P3 FADD R50, -R68, R39 ;  /* 0x000000274432b221 */ /* 0x020fe20000000100 */
[----:B------:R-:W-:Y:S02]  /*2e00*/  @!P5 MOV R51, 0x437c0000 ;  /* 0x437c00000033d802 */ /* 0x000fe40000000f00 */
[----:B------:R-:W-:Y:S01]  /*2e10*/  @!P6 FFMA.SAT R39, R43, R44, 0.5 ;  /* 0x3f0000002b27e423 */ /* 0x000fe2000000202c */
[----:B------:R-:W-:-:S03]  /*2e20*/  @!P5 FFMA.SAT R48, R41, R48, 0.5 ;  /* 0x3f0000002930d423 */ /* 0x000fc60000002030 */
[----:B------:R-:W-:Y:S01]  /*2e30*/  @!P6 FFMA.RM R39, R39, R46, 12582913 ;  /* 0x4b4000012727e423 */ /* 0x000fe2000000402e */
[----:B------:R-:W-:Y:S01]  /*2e40*/  @!P5 FFMA.RM R48, R48, R51, 12582913 ;  /* 0x4b4000013030d423 */ /* 0x000fe20000004033 */
[----:B------:R-:W-:Y:S01]  /*2e50*/  @!P0 FADD R51, R37, -12583039 ;  /* 0xcb40007f25338421 */ /* 0x000fe20000000000 */
[----:B------:R-:W-:Y:S01]  /*2e60*/  @!P3 FFMA.SAT R46, R50, R75, 0.5 ;  /* 0x3f000000322eb423 */ /* 0x000fe2000000204b */
[----:B------:R-:W-:Y:S01]  /*2e70*/  @!P6 FADD R44, R39, -12583039 ;  /* 0xcb40007f272ce421 */ /* 0x000fe20000000000 */
[----:B------:R-:W-:Y:S02]  /*2e80*/  @!P3 IMAD.MOV.U32 R75, RZ, RZ, 0x437c0000 ;  /* 0x437c0000ff4bb424 */ /* 0x000fe400078e00ff */
[----:B------:R-:W-:Y:S01]  /*2e90*/  @!P0 FFMA R51, R40, 1.4426950216293334961, -R51 ;  /* 0x3fb8aa3b28338823 */ /* 0x000fe20000000833 */
[C---:B------:R-:W-:Y:S01]  /*2ea0*/  @!P6 FFMA R44, R43.reuse, 1.4426950216293334961, -R44 ;  /* 0x3fb8aa3b2b2ce823 */ /* 0x040fe2000000082c */
[----:B------:R-:W-:Y:S02]  /*2eb0*/  @!P3 FFMA.RM R46, R46, R75, 12582913 ;  /* 0x4b4000012e2eb423 */ /* 0x000fe4000000404b */
[----:B------:R-:W-:Y:S01]  /*2ec0*/  @!P0 FFMA R51, R40, 1.925963033500011079e-08, R51 ;  /* 0x32a5706028338823 */ /* 0x000fe20000000033 */
[----:B------:R-:W-:Y:S01]  /*2ed0*/  @!P6 FFMA R40, R43, 1.925963033500011079e-08, R44 ;  /* 0x32a570602b28e823 */ /* 0x000fe2000000002c */
[----:B------:R-:W-:Y:S01]  /*2ee0*/  @!P3 FADD R43, R46, -12583039 ;  /* 0xcb40007f2e2bb421 */ /* 0x000fe20000000000 */
[----:B------:R-:W-:-:S03]  /*2ef0*/  @!P5 FADD R44, R48, -12583039 ;  /* 0xcb40007f302cd421 */ /* 0x000fc60000000000 */
[----:B------:R-:W-:Y:S01]  /*2f00*/  @!P3 FFMA R43, R50, 1.4426950216293334961, -R43 ;  /* 0x3fb8aa3b322bb823 */ /* 0x000fe2000000082b */
[----:B------:R-:W-:-:S03]  /*2f10*/  @!P5 FFMA R44, R41, 1.4426950216293334961, -R44 ;  /* 0x3fb8aa3b292cd823 */ /* 0x000fc6000000082c */
[----:B------:R-:W-:Y:S01]  /*2f20*/  @!P3 FFMA R50, R50, 1.925963033500011079e-08, R43 ;  /* 0x32a570603232b823 */ /* 0x000fe2000000002b */
[----:B------:R-:W-:Y:S01]  /*2f30*/  @!P5 FFMA R66, R41, 1.925963033500011079e-08, R44 ;  /* 0x32a570602942d823 */ /* 0x000fe2000000002c */
[----:B------:R-:W-:Y:S01]  /*2f40*/  @!P2 MOV R43, 0x3bbb989d ;  /* 0x3bbb989d002ba802 */ /* 0x000fe20000000f00 */
[----:B------:R-:W-:-:S04]  /*2f50*/  @!P2 FADD R44, -R68, R47 ;  /* 0x0000002f442ca221 */ /* 0x000fc80000000100 */
[----:B------:R-:W-:-:S04]  /*2f60*/  @!P2 FFMA.SAT R43, R44, R43, 0.5 ;  /* 0x3f0000002c2ba423 */ /* 0x000fc8000000202b */
[----:B------:R-:W-:Y:S01]  /*2f70*/  @!P2 FFMA.RM R43, R43, R70, 12582913 ;  /* 0x4b4000012b2ba423 */ /* 0x000fe20000004046 */
[----:B------:R-:W-:Y:S01]  /*2f80*/  @!P1 FADD R45, -R68, R45 ;  /* 0x0000002d442d9221 */ /* 0x000fe20000000100 */
[----:B------:R-:W-:Y:S02]  /*2f90*/  @!P1 IMAD.MOV.U32 R70, RZ, RZ, 0x3bbb989d ;  /* 0x3bbb989dff469424 */ /* 0x000fe400078e00ff */
[----:B------:R-:W-:Y:S02]  /*2fa0*/  @!P2 FADD R75, R43, -12583039 ;  /* 0xcb40007f2b4ba421 */ /* 0x000fe40000000000 */
[----:B------:R-:W-:Y:S01]  /*2fb0*/  @!P1 FFMA.SAT R70, R45, R70, 0.5 ;  /* 0x3f0000002d469423 */ /* 0x000fe20000002046 */
[----:B------:R2:W3:Y:S01]  /*2fc0*/  @!P0 MUFU.EX2 R41, R51 ;  /* 0x0000003300298308 */ /* 0x0004e20000000800 */
[----:B------:R-:W-:-:S04]  /*2fd0*/  @!P2 FFMA R75, R44, 1.4426950216293334961, -R75 ;  /* 0x3fb8aa3b2c4ba823 */ /* 0x000fc8000000084b */
[----:B------:R-:W-:Y:S01]  /*2fe0*/  @!P2 FFMA R75, R44, 1.925963033500011079e-08, R75 ;  /* 0x32a570602c4ba823 */ /* 0x000fe2000000004b */
[----:B--2---:R-:W-:-:S04]  /*2ff0*/  @!P1 FFMA.RM R51, R70, R77, 12582913 ;  /* 0x4b40000146339423 */ /* 0x004fc8000000404d */
[----:B------:R-:W-:-:S04]  /*3000*/  @!P1 FADD R44, R51, -12583039 ;  /* 0xcb40007f332c9421 */ /* 0x000fc80000000000 */
[C---:B------:R-:W-:Y:S01]  /*3010*/  @!P1 FFMA R44, R45.reuse, 1.4426950216293334961, -R44 ;  /* 0x3fb8aa3b2d2c9823 */ /* 0x040fe2000000082c */
[----:B------:R-:W2:Y:S03]  /*3020*/  @!P6 MUFU.EX2 R40, R40 ;  /* 0x000000280028e308 */ /* 0x000ea60000000800 */
[----:B------:R-:W-:Y:S01]  /*3030*/  @!P1 FFMA R70, R45, 1.925963033500011079e-08, R44 ;  /* 0x32a570602d469823 */ /* 0x000fe2000000002c */
[----:B------:R-:W-:-:S04]  /*3040*/  @!P0 SHF.L.U32 R44, R37, 0x17, RZ ;  /* 0x00000017252c8819 */ /* 0x000fc800000006ff */
[----:B------:R-:W4:Y:S01]  /*3050*/  @!P5 MUFU.EX2 R47, R66 ;  /* 0x00000042002fd308 */ /* 0x000f220000000800 */
[----:B---3--:R-:W-:-:S07]  /*3060*/  @!P0 FMUL R37, R44, R41 ;  /* 0x000000292c258220 */ /* 0x008fce0000400000 */
[----:B------:R-:W-:Y:S01]  /*3070*/  @!P3 MUFU.EX2 R50, R50 ;  /* 0x000000320032b308 */ /* 0x000fe20000000800 */
[----:B------:R-:W-:-:S07]  /*3080*/  @!P6 IMAD.SHL.U32 R39, R39, 0x800000, RZ ;  /* 0x008000002727e824 */ /* 0x000fce00078e00ff */
[----:B------:R-:W3:Y:S08]  /*3090*/  @!P2 MUFU.EX2 R45, R75 ;  /* 0x0000004b002da308 */ /* 0x000ef00000000800 */
[----:B------:R-:W5:Y:S01]  /*30a0*/  @!P1 MUFU.EX2 R44, R70 ;  /* 0x00000046002c9308 */ /* 0x000f620000000800 */
[----:B--2---:R-:W-:Y:S01]  /*30b0*/  @!P6 FMUL R39, R39, R40 ;  /* 0x000000282727e220 */ /* 0x004fe20000400000 */
[----:B0-----:R-:W-:Y:S01]  /*30c0*/  @!P2 IMAD.SHL.U32 R38, R43, 0x800000, RZ ;  /* 0x008000002b26a824 */ /* 0x001fe200078e00ff */
[----:B------:R-:W-:-:S02]  /*30d0*/  @!P5 SHF.L.U32 R40, R48, 0x17, RZ ;  /* 0x000000173028d819 */ /* 0x000fc400000006ff */
[----:B------:R-:W-:Y:S02]  /*30e0*/  @!P3 SHF.L.U32 R41, R46, 0x17, RZ ;  /* 0x000000172e29b819 */ /* 0x000fe400000006ff */
[----:B------:R-:W-:Y:S01]  /*30f0*/  @!P1 SHF.L.U32 R43, R51, 0x17, RZ ;  /* 0x00000017332b9819 */ /* 0x000fe200000006ff */
[----:B----4-:R-:W-:Y:S01]  /*3100*/  @!P5 FMUL R40, R40, R47 ;  /* 0x0000002f2828d220 */ /* 0x010fe20000400000 */
[----:B---3--:R-:W-:Y:S01]  /*3110*/  @!P2 FMUL R38, R38, R45 ;  /* 0x0000002d2626a220 */ /* 0x008fe20000400000 */
[----:B------:R-:W-:Y:S01]  /*3120*/  @!P3 FMUL R41, R41, R50 ;  /* 0x000000322929b220 */ /* 0x000fe20000400000 */
[----:B------:R-:W-:Y:S01]  /*3130*/  @!P0 FADD R36, R36, R37 ;  /* 0x0000002524248221 */ /* 0x000fe20000000000 */
[----:B------:R1:W-:Y:S01]  /*3140*/  @!P0 STL [R1+0x68], R37 ;  /* 0x0000682501008387 */ /* 0x0003e20000100800 */
[----:B-----5:R-:W-:-:S03]  /*3150*/  @!P1 FMUL R43, R43, R44 ;  /* 0x0000002c2b2b9220 */ /* 0x020fc60000400000 */
[----:B------:R1:W-:Y:S01]  /*3160*/  @!P6 STL [R1+0x6c], R39 ;  /* 0x00006c270100e387 */ /* 0x0003e20000100800 */
[----:B------:R-:W-:-:S03]  /*3170*/  @!P6 FADD R36, R36, R39 ;  /* 0x000000272424e221 */ /* 0x000fc60000000000 */
[----:B------:R1:W-:Y:S04]  /*3180*/  @!P5 STL [R1+0x70], R40 ;  /* 0x000070280100d387 */ /* 0x0003e80000100800 */
[----:B------:R1:W-:Y:S04]  /*3190*/  @!P3 STL [R1+0x74], R41 ;  /* 0x000074290100b387 */ /* 0x0003e80000100800 */
[----:B------:R1:W-:Y:S04]  /*31a0*/  @!P2 STL [R1+0x78], R38 ;  /* 0x000078260100a387 */ /* 0x0003e80000100800 */
[----:B------:R1:W-:Y:S01]  /*31b0*/  @!P1 STL [R1+0x7c], R43 ;  /* 0x00007c2b01009387 */ /* 0x0003e20000100800 */
[----:B------:R-:W-:-:S04]  /*31c0*/  @!P5 FADD R36, R36, R40 ;  /* 0x000000282424d221 */ /* 0x000fc80000000000 */
[----:B------:R-:W-:-:S04]  /*31d0*/  @!P3 FADD R36, R36, R41 ;  /* 0x000000292424b221 */ /* 0x000fc80000000000 */
[----:B------:R-:W-:-:S04]  /*31e0*/  @!P2 FADD R36, R36, R38 ;  /* 0x000000262424a221 */ /* 0x000fc80000000000 */
[----:B------:R-:W-:-:S04]  /*31f0*/  @!P1 FADD R36, R36, R43 ;  /* 0x0000002b24249221 */ /* 0x000fc80000000000 */
[----:B-1----:R-:W-:-:S07]  /*3200*/  FADD R49, R49, R36 ;  /* 0x0000002431317221 */ /* 0x002fce0000000000 */
.L_x_29:
[----:B0--3--:R-:W-:Y:S05]  /*3210*/  BSYNC.RECONVERGENT B0 ;  /* 0x0000000000007941 */ /* 0x009fea0003800200 */
.L_x_28:
[----:B--2---:R0:W1:Y:S01]  /*3220*/  SHFL.IDX PT, R66, R49, RZ, 0x1f ;  /* 0x00001fff31427589 */ /* 0x00406200000e0000 */
[----:B------:R-:W-:Y:S02]  /*3230*/  HFMA2 R72, -RZ, RZ, 0, 0 ;  /* 0x00000000ff487431 */ /* 0x000fe400000001ff */
[C---:B----4-:R-:W-:Y:S01]  /*3240*/  FMUL R71, R42.reuse, R71 ;  /* 0x000000472a477220 */ /* 0x050fe20000400000 */
[C---:B------:R-:W-:Y:S01]  /*3250*/  FMUL R64, R42.reuse, R64 ;  /* 0x000000402a407220 */ /* 0x040fe20000400000 */
        /* <DEDUP_REMOVED lines=21> */
[----:B01----:R-:W-:-:S07]  /*33b0*/  FMUL R56, R42, R56 ;  /* 0x000000382a387220 */ /* 0x003fce0000400000 */
.L_x_31:
[----:B------:R-:W-:-:S05]  /*33c0*/  IMAD.IADD R38, R65, 0x1, R72 ;  /* 0x0000000141267824 */ /* 0x000fca00078e0248 */
[----:B------:R-:W-:-:S13]  /*33d0*/  ISETP.GE.AND P0, PT, R38, UR4, PT ;  /* 0x0000000426007c0c */ /* 0x000fda000bf06270 */
[----:B------:R-:W-:Y:S05]  /*33e0*/  @P0 BRA `(.L_x_30) ;  /* 0x0000000000e00947 */ /* 0x000fea0003800000 */
[----:B------:R-:W0:Y:S01]  /*33f0*/  S2R R37, SR_TID.X ;  /* 0x0000000000257919 */ /* 0x000e220000002100 */
[----:B------:R-:W-:Y:S01]  /*3400*/  MOV R70, RZ ;  /* 0x000000ff00467202 */ /* 0x000fe20000000f00 */
[----:B------:R-:W-:Y:S01]  /*3410*/  IMAD R39, R38, UR5, R69 ;  /* 0x0000000526277c24 */ /* 0x000fe2000f8e0245 */
[C---:B0-----:R-:W-:Y:S02]  /*3420*/  LOP3.LUT R36, R37.reuse, 0x1f, RZ, 0xc0, !PT ;  /* 0x0000001f25247812 */ /* 0x041fe400078ec0ff */
[----:B------:R-:W-:Y:S02]  /*3430*/  LOP3.LUT P1, RZ, R37, 0x1f, RZ, 0xc0, !PT ;  /* 0x0000001f25ff7812 */ /* 0x000fe4000782c0ff */
[----:B------:R-:W-:-:S11]  /*3440*/  ISETP.GE.AND P0, PT, R36, UR5, PT ;  /* 0x0000000524007c0c */ /* 0x000fd6000bf06270 */
[----:B------:R-:W-:Y:S02]  /*3450*/  @!P1 LEA R37, R72, UR8, 0x2 ;  /* 0x0000000848259c11 */ /* 0x000fe4000f8e10ff */
[----:B------:R-:W0:Y:S03]  /*3460*/  @!P0 LDC.64 R40, c[0x0][0x390] ;  /* 0x0000e400ff288b82 */ /* 0x000e260000000a00 */
[----:B------:R1:W2:Y:S01]  /*3470*/  @!P1 LDL R70, [R37] ;  /* 0x0000000025469983 */ /* 0x0002a20000100800 */
[C---:B------:R-:W-:Y:S02]  /*3480*/  LOP3.LUT R42, R36.reuse, 0x20, RZ, 0xfc, !PT ;  /* 0x00000020242a7812 */ /* 0x040fe400078efcff */
[----:B------:R-:W-:Y:S02]  /*3490*/  IADD3 R38, P2, PT, R36, R39, RZ ;  /* 0x0000002724267210 */ /* 0x000fe40007f5e0ff */
[----:B------:R-:W-:-:S02]  /*34a0*/  ISETP.GE.AND P1, PT, R42, UR5, PT ;  /* 0x000000052a007c0c */ /* 0x000fc4000bf26270 */
[----:B------:R-:W-:Y:S02]  /*34b0*/  @!P0 IADD3 R43, PT, PT, R36, R39, RZ ;  /* 0x00000027242b8210 */ /* 0x000fe40007ffe0ff */
[----:B------:R-:W-:Y:S02]  /*34c0*/  LEA.HI.X.SX32 R39, R39, RZ, 0x1, P2 ;  /* 0x000000ff27277211 */ /* 0x000fe400010f0eff */
[----:B------:R-:W-:-:S04]  /*34d0*/  LEA R74, P2, R38, UR12, 0x4 ;  /* 0x0000000c264a7c11 */ /* 0x000fc8000f8420ff */
[----:B------:R-:W-:-:S05]  /*34e0*/  LEA.HI.X R75, R38, UR13, R39, 0x4, P2 ;  /* 0x0000000d264b7c11 */ /* 0x000fca00090f2427 */
[----:B------:R-:W3:Y:S01]  /*34f0*/  @!P1 LDG.E.128 R44, desc[UR14][R74.64+0x200] ;  /* 0x0002000e4a2c9981 */ /* 0x000ee2000c1e1d00 */
[----:B0-----:R-:W-:-:S06]  /*3500*/  @!P0 IMAD.WIDE R40, R43, 0x10, R40 ;  /* 0x000000102b288825 */ /* 0x001fcc00078e0228 */
[----:B------:R-:W4:Y:S01]  /*3510*/  @!P0 LDG.E.128 R40, desc[UR14][R40.64] ;  /* 0x0000000e28288981 */ /* 0x000f22000c1e1d00 */
[----:B-1----:R-:W-:-:S04]  /*3520*/  LOP3.LUT R37, R36, 0x40, RZ, 0xfc, !PT ;  /* 0x0000004024257812 */ /* 0x002fc800078efcff */
[----:B------:R-:W-:Y:S02]  /*3530*/  ISETP.GE.AND P2, PT, R37, UR5, PT ;  /* 0x0000000525007c0c */ /* 0x000fe4000bf46270 */
[----:B------:R-:W-:-:S04]  /*3540*/  LOP3.LUT R37, R36, 0x60, RZ, 0xfc, !PT ;  /* 0x0000006024257812 */ /* 0x000fc800078efcff */
[----:B------:R-:W-:Y:S02]  /*3550*/  ISETP.GE.AND P3, PT, R37, UR5, PT ;  /* 0x0000000525007c0c */ /* 0x000fe4000bf66270 */
[C---:B------:R-:W-:Y:S02]  /*3560*/  LOP3.LUT R37, R36.reuse, 0x80, RZ, 0xfc, !PT ;  /* 0x0000008024257812 */ /* 0x040fe400078efcff */
[----:B------:R-:W-:Y:S02]  /*3570*/  LOP3.LUT R36, R36, 0xa0, RZ, 0xfc, !PT ;  /* 0x000000a024247812 */ /* 0x000fe400078efcff */
[----:B------:R-:W-:Y:S02]  /*3580*/  ISETP.GE.AND P4, PT, R37, UR5, PT ;  /* 0x0000000525007c0c */ /* 0x000fe4000bf86270 */
[----:B------:R-:W-:Y:S02]  /*3590*/  ISETP.GE.AND P5, PT, R36, UR5, PT ;  /* 0x0000000524007c0c */ /* 0x000fe4000bfa6270 */
[----:B------:R-:W5:Y:S11]  /*35a0*/  @!P2 LDG.E.128 R36, desc[UR14][R74.64+0x400] ;  /* 0x0004000e4a24a981 */ /* 0x000f76000c1e1d00 */
[----:B------:R-:W5:Y:S04]  /*35b0*/  @!P5 LDG.E.128 R48, desc[UR14][R74.64+0xa00] ;  /* 0x000a000e4a30d981 */ /* 0x000f68000c1e1d00 */
[----:B--2---:R-:W3:Y:S02]  /*35c0*/  SHFL.IDX PT, R70, R70, RZ, 0x1f ;  /* 0x00001fff46467589 */ /* 0x004ee400000e0000 */
[C---:B---3--:R-:W-:Y:S01]  /*35d0*/  @!P1 FFMA R61, R70.reuse, R44, R61 ;  /* 0x0000002c463d9223 */ /* 0x048fe2000000003d */
[C---:B------:R-:W-:Y:S01]  /*35e0*/  @!P1 FFMA R58, R70.reuse, R45, R58 ;  /* 0x0000002d463a9223 */ /* 0x040fe2000000003a */
[C---:B------:R-:W-:Y:S01]  /*35f0*/  @!P1 FFMA R59, R70.reuse, R46, R59 ;  /* 0x0000002e463b9223 */ /* 0x040fe2000000003b */
[C---:B----4-:R-:W-:Y:S01]  /*3600*/  @!P0 FFMA R71, R70.reuse, R40, R71 ;  /* 0x0000002846478223 */ /* 0x050fe20000000047 */
[C---:B------:R-:W-:Y:S01]  /*3610*/  @!P0 FFMA R64, R70.reuse, R41, R64 ;  /* 0x0000002946408223 */ /* 0x040fe20000000040 */
[C---:B------:R-:W-:Y:S01]  /*3620*/  @!P0 FFMA R63, R70.reuse, R42, R63 ;  /* 0x0000002a463f8223 */ /* 0x040fe2000000003f */
[C---:B------:R-:W-:Y:S01]  /*3630*/  @!P0 FFMA R62, R70.reuse, R43, R62 ;  /* 0x0000002b463e8223 */ /* 0x040fe2000000003e */
[C---:B------:R-:W-:Y:S01]  /*3640*/  @!P1 FFMA R8, R70.reuse, R47, R8 ;  /* 0x0000002f46089223 */ /* 0x040fe20000000008 */
[----:B------:R-:W2:Y:S04]  /*3650*/  @!P3 LDG.E.128 R40, desc[UR14][R74.64+0x600] ;  /* 0x0006000e4a28b981 */ /* 0x000ea8000c1e1d00 */
[----:B------:R-:W3:Y:S01]  /*3660*/  @!P4 LDG.E.128 R44, desc[UR14][R74.64+0x800] ;  /* 0x0008000e4a2cc981 */ /* 0x000ee2000c1e1d00 */
[C---:B-----5:R-:W-:Y:S01]  /*3670*/  @!P2 FFMA R9, R70.reuse, R36, R9 ;  /* 0x000000244609a223 */ /* 0x060fe20000000009 */
[C---:B------:R-:W-:Y:S01]  /*3680*/  @!P2 FFMA R6, R70.reuse, R37, R6 ;  /* 0x000000254606a223 */ /* 0x040fe20000000006 */
[C---:B------:R-:W-:Y:S01]  /*3690*/  @!P2 FFMA R7, R70.reuse, R38, R7 ;  /* 0x000000264607a223 */ /* 0x040fe20000000007 */
[C---:B------:R-:W-:Y:S01]  /*36a0*/  @!P2 FFMA R4, R70.reuse, R39, R4 ;  /* 0x000000274604a223 */ /* 0x040fe20000000004 */
[C---:B------:R-:W-:Y:S01]  /*36b0*/  @!P5 FFMA R55, R70.reuse, R48, R55 ;  /* 0x000000304637d223 */ /* 0x040fe20000000037 */
[C---:B------:R-:W-:Y:S01]  /*36c0*/  @!P5 FFMA R54, R70.reuse, R49, R54 ;  /* 0x000000314636d223 */ /* 0x040fe20000000036 */
[C---:B------:R-:W-:Y:S01]  /*36d0*/  @!P5 FFMA R57, R70.reuse, R50, R57 ;  /* 0x000000324639d223 */ /* 0x040fe20000000039 */
[C---:B------:R-:W-:Y:S01]  /*36e0*/  @!P5 FFMA R56, R70.reuse, R51, R56 ;  /* 0x000000334638d223 */ /* 0x040fe20000000038 */
[C---:B--2---:R-:W-:Y:S01]  /*36f0*/  @!P3 FFMA R5, R70.reuse, R40, R5 ;  /* 0x000000284605b223 */ /* 0x044fe20000000005 */
[C---:B------:R-:W-:Y:S01]  /*3700*/  @!P3 FFMA R2, R70.reuse, R41, R2 ;  /* 0x000000294602b223 */ /* 0x040fe20000000002 */
[C---:B------:R-:W-:Y:S01]  /*3710*/  @!P3 FFMA R3, R70.reuse, R42, R3 ;  /* 0x0000002a4603b223 */ /* 0x040fe20000000003 */
[C---:B------:R-:W-:Y:S01]  /*3720*/  @!P3 FFMA R0, R70.reuse, R43, R0 ;  /* 0x0000002b4600b223 */ /* 0x040fe20000000000 */
[C---:B---3--:R-:W-:Y:S01]  /*3730*/  @!P4 FFMA R11, R70.reuse, R44, R11 ;  /* 0x0000002c460bc223 */ /* 0x048fe2000000000b */
[C---:B------:R-:W-:Y:S01]  /*3740*/  @!P4 FFMA R10, R70.reuse, R45, R10 ;  /* 0x0000002d460ac223 */ /* 0x040fe2000000000a */
[C---:B------:R-:W-:Y:S01]  /*3750*/  @!P4 FFMA R53, R70.reuse, R46, R53 ;  /* 0x0000002e4635c223 */ /* 0x040fe20000000035 */
[----:B------:R-:W-:-:S07]  /*3760*/  @!P4 FFMA R52, R70, R47, R52 ;  /* 0x0000002f4634c223 */ /* 0x000fce0000000034 */
.L_x_30:
[----:B------:R-:W-:-:S05]  /*3770*/  VIADD R72, R72, 0x1 ;  /* 0x0000000148487836 */ /* 0x000fca0000000000 */
[----:B------:R-:W-:-:S13]  /*3780*/  ISETP.NE.AND P0, PT, R72, 0x10, PT ;  /* 0x000000104800780c */ /* 0x000fda0003f05270 */
[----:B------:R-:W-:Y:S05]  /*3790*/  @P0 BRA `(.L_x_31) ;  /* 0xfffffffc00080947 */ /* 0x000fea000383ffff */
[----:B------:R-:W-:Y:S01]  /*37a0*/  UIADD3 UR4, UPT, UPT, UR4, 0xf, URZ ;  /* 0x0000000f04047890 */ /* 0x000fe2000fffe0ff */
[----:B------:R-:W-:-:S03]  /*37b0*/  IADD3 R67, PT, PT, R67, 0x1, RZ ;  /* 0x0000000143437810 */ /* 0x000fc60007ffe0ff */
[----:B------:R-:W-:-:S06]  /*37c0*/  USHF.R.U32.HI UR4, URZ, 0x4, UR4 ;  /* 0x00000004ff047899 */ /* 0x000fcc0008011604 */
[----:B------:R-:W-:-:S13]  /*37d0*/  ISETP.NE.AND P0, PT, R67, UR4, PT ;  /* 0x0000000443007c0c */ /* 0x000fda000bf05270 */
[----:B------:R-:W-:Y:S05]  /*37e0*/  @P0 BRA `(.L_x_32) ;  /* 0xffffffcc00a40947 */ /* 0x000fea000383ffff */
[----:B------:R-:W-:-:S07]  /*37f0*/  FADD R66, R66, 9.9999999747524270788e-07 ;  /* 0x358637bd42427421 */ /* 0x000fce0000000000 */
.L_x_0:
[----:B-----5:R-:W0:Y:S01]  /*3800*/  S2R R23, SR_TID.X ;  /* 0x0000000000177919 */ /* 0x020e220000002100 */
[----:B------:R-:W-:-:S04]  /*3810*/  IADD3 R12, PT, PT, R66, 0x1800000, RZ ;  /* 0x01800000420c7810 */ /* 0x000fc80007ffe0ff */
[----:B------:R-:W-:-:S04]  /*3820*/  LOP3.LUT R12, R12, 0x7f800000, RZ, 0xc0, !PT ;  /* 0x7f8000000c0c7812 */ /* 0x000fc800078ec0ff */
[----:B------:R-:W-:Y:S02]  /*3830*/  ISETP.GT.U32.AND P0, PT, R12, 0x1ffffff, PT ;  /* 0x01ffffff0c00780c */ /* 0x000fe40003f04070 */
[----:B0-----:R-:W-:-:S04]  /*3840*/  LOP3.LUT R16, R23, 0x1f, RZ, 0xc0, !PT ;  /* 0x0000001f17107812 */ /* 0x001fc800078ec0ff */
[----:B------:R-:W-:-:S07]  /*3850*/  ISETP.GE.AND P3, PT, R16, UR5, PT ;  /* 0x0000000510007c0c */ /* 0x000fce000bf66270 */
[----:B------:R-:W-:Y:S06]  /*3860*/  @P0 BRA `(.L_x_33) ;  /* 0x0000000000100947 */ /* 0x000fec0003800000 */
[----:B------:R-:W-:Y:S01]  /*3870*/  IMAD.MOV.U32 R12, RZ, RZ, R66 ;  /* 0x000000ffff0c7224 */ /* 0x000fe200078e0042 */
[----:B------:R-:W-:-:S07]  /*3880*/  MOV R20, 0x38a0 ;  /* 0x000038a000147802 */ /* 0x000fce0000000f00 */
[----:B------:R-:W-:Y:S05]  /*3890*/  CALL.REL.NOINC `($__internal_1_$__cuda_sm20_rcp_rn_f32_slowpath) ;  /* 0x0000000400587944 */ /* 0x000fea0003c00000 */
[----:B------:R-:W-:Y:S05]  /*38a0*/  BRA `(.L_x_34) ;  /* 0x0000000000107947 */ /* 0x000fea0003800000 */
.L_x_33:
[----:B------:R-:W0:Y:S02]  /*38b0*/  MUFU.RCP R13, R66 ;  /* 0x00000042000d7308 */ /* 0x000e240000001000 */
[----:B0-----:R-:W-:-:S04]  /*38c0*/  FFMA R12, R13, R66, -1 ;  /* 0xbf8000000d0c7423 */ /* 0x001fc80000000042 */
[----:B------:R-:W-:-:S04]  /*38d0*/  FADD.FTZ R12, -R12, -RZ ;  /* 0x800000ff0c0c7221 */ /* 0x000fc80000010100 */
[----:B------:R-:W-:-:S07]  /*38e0*/  FFMA R22, R13, R12, R13 ;  /* 0x0000000c0d167223 */ /* 0x000fce000000000d */
.L_x_34:
[----:B------:R-:W0:Y:S01]  /*38f0*/  S2R R17, SR_CTAID.X ;  /* 0x0000000000117919 */ /* 0x000e220000002500 */
[----:B------:R-:W-:Y:S01]  /*3900*/  BSSY.RECONVERGENT B0, `(.L_x_35) ;  /* 0x000000f000007945 */ /* 0x000fe20003800200 */
[----:B------:R-:W-:-:S03]  /*3910*/  SHF.R.U32.HI R20, RZ, 0x5, R23 ;  /* 0x00000005ff147819 */ /* 0x000fc60000011617 */
[----:B------:R-:W-:Y:S05]  /*3920*/  @P3 BRA `(.L_x_36) ;  /* 0x0000000000303947 */ /* 0x000fea0003800000 */
[----:B------:R-:W1:Y:S01]  /*3930*/  S2R R12, SR_CTAID.X ;  /* 0x00000000000c7919 */ /* 0x000e620000002500 */
[----:B------:R-:W2:Y:S01]  /*3940*/  LDC.64 R18, c[0x0][0x398] ;  /* 0x0000e600ff127b82 */ /* 0x000ea20000000a00 */
[----:B------:R-:W-:Y:S01]  /*3950*/  SHF.R.U32.HI R23, RZ, 0x5, R23 ;  /* 0x00000005ff177819 */ /* 0x000fe20000011617 */
[C---:B------:R-:W-:Y:S01]  /*3960*/  FMUL R13, R22.reuse, R64 ;  /* 0x00000040160d7220 */ /* 0x040fe20000400000 */
[C---:B------:R-:W-:Y:S01]  /*3970*/  FMUL R14, R22.reuse, R63 ;  /* 0x0000003f160e7220 */ /* 0x040fe20000400000 */
[----:B------:R-:W-:Y:S01]  /*3980*/  FMUL R15, R22, R62 ;  /* 0x0000003e160f7220 */ /* 0x000fe20000400000 */
[----:B-1----:R-:W-:Y:S01]  /*3990*/  LEA R23, R12, R23, 0x2 ;  /* 0x000000170c177211 */ /* 0x002fe200078e10ff */
[----:B------:R-:W-:-:S04]  /*39a0*/  FMUL R12, R22, R71 ;  /* 0x00000047160c7220 */ /* 0x000fc80000400000 */
[----:B------:R-:W-:-:S05]  /*39b0*/  IMAD R23, R23, R60, UR6 ;  /* 0x0000000617177e24 */ /* 0x000fca000f8e023c */
[----:B------:R-:W-:-:S05]  /*39c0*/  IADD3 R23, PT, PT, R16, R23, RZ ;  /* 0x0000001710177210 */ /* 0x000fca0007ffe0ff */
[----:B--2---:R-:W-:-:S05]  /*39d0*/  IMAD.WIDE R18, R23, 0x10, R18 ;  /* 0x0000001017127825 */ /* 0x004fca00078e0212 */
[----:B------:R1:W-:Y:S02]  /*39e0*/  STG.E.128 desc[UR14][R18.64], R12 ;  /* 0x0000000c12007986 */ /* 0x0003e4000c101d0e */
.L_x_36:
[----:B------:R-:W-:Y:S05]  /*39f0*/  BSYNC.RECONVERGENT B0 ;  /* 0x0000000000007941 */ /* 0x000fea0003800200 */
.L_x_35:
[----:B------:R-:W2:Y:S01]  /*3a00*/  LDCU.64 UR8, c[0x0][0x398] ;  /* 0x00007300ff0877ac */ /* 0x000ea20008000a00 */
[C---:B-1----:R-:W-:Y:S01]  /*3a10*/  LOP3.LUT R13, R16.reuse, 0x40, RZ, 0xfc, !PT ;  /* 0x00000040100d7812 */ /* 0x042fe200078efcff */
[----:B0-----:R-:W-:Y:S01]  /*3a20*/  IMAD R17, R17, 0x4, R20 ;  /* 0x0000000411117824 */ /* 0x001fe200078e0214 */
[C---:B------:R-:W-:Y:S02]  /*3a30*/  LOP3.LUT R12, R16.reuse, 0x20, RZ, 0xfc, !PT ;  /* 0x00000020100c7812 */ /* 0x040fe400078efcff */
[----:B------:R-:W-:Y:S01]  /*3a40*/  ISETP.GE.AND P2, PT, R13, UR5, PT ;  /* 0x000000050d007c0c */ /* 0x000fe2000bf46270 */
[----:B------:R-:W-:Y:S01]  /*3a50*/  IMAD R17, R17, R60, UR6 ;  /* 0x0000000611117e24 */ /* 0x000fe2000f8e023c */
[C---:B------:R-:W-:Y:S02]  /*3a60*/  LOP3.LUT R14, R16.reuse, 0x60, RZ, 0xfc, !PT ;  /* 0x00000060100e7812 */ /* 0x040fe400078efcff */
[----:B------:R-:W-:Y:S02]  /*3a70*/  LOP3.LUT R13, R16, 0x80, RZ, 0xfc, !PT ;  /* 0x00000080100d7812 */ /* 0x000fe400078efcff */
[----:B------:R-:W-:-:S02]  /*3a80*/  ISETP.GE.AND P1, PT, R12, UR5, PT ;  /* 0x000000050c007c0c */ /* 0x000fc4000bf26270 */
[----:B------:R-:W-:Y:S02]  /*3a90*/  ISETP.GE.AND P3, PT, R14, UR5, PT ;  /* 0x000000050e007c0c */ /* 0x000fe4000bf66270 */
[----:B------:R-:W-:Y:S02]  /*3aa0*/  ISETP.GE.AND P4, PT, R13, UR5, PT ;  /* 0x000000050d007c0c */ /* 0x000fe4000bf86270 */
[----:B------:R-:W-:Y:S01]  /*3ab0*/  IADD3 R12, P0, PT, R16, R17, RZ ;  /* 0x00000011100c7210 */ /* 0x000fe20007f1e0ff */
[----:B------:R-:W-:Y:S01]  /*3ac0*/  @!P2 FMUL R19, R22, R4 ;  /* 0x000000041613a220 */ /* 0x000fe20000400000 */
[----:B------:R-:W-:Y:S01]  /*3ad0*/  LOP3.LUT R16, R16, 0xa0, RZ, 0xfc, !PT ;  /* 0x000000a010107812 */ /* 0x000fe200078efcff */
[----:B------:R-:W-:Y:S01]  /*3ae0*/  @!P2 FMUL R18, R22, R7 ;  /* 0x000000071612a220 */ /* 0x000fe20000400000 */
[----:B------:R-:W-:Y:S02]  /*3af0*/  LEA.HI.X.SX32 R17, R17, RZ, 0x1, P0 ;  /* 0x000000ff11117211 */ /* 0x000fe400000f0eff */
[----:B------:R-:W-:Y:S01]  /*3b00*/  ISETP.GE.AND P5, PT, R16, UR5, PT ;  /* 0x0000000510007c0c */ /* 0x000fe2000bfa6270 */
[----:B------:R-:W-:Y:S01]  /*3b10*/  @!P1 FMUL R15, R22, R8 ;  /* 0x00000008160f9220 */ /* 0x000fe20000400000 */
[----:B--2---:R-:W-:Y:S01]  /*3b20*/  LEA R20, P0, R12, UR8, 0x4 ;  /* 0x000000080c147c11 */ /* 0x004fe2000f8020ff */
[C---:B------:R-:W-:Y:S01]  /*3b30*/  @!P2 FMUL R16, R22.reuse, R9 ;  /* 0x000000091610a220 */ /* 0x040fe20000400000 */
[C---:B------:R-:W-:Y:S01]  /*3b40*/  @!P3 FMUL R4, R22.reuse, R5 ;  /* 0x000000051604b220 */ /* 0x040fe20000400000 */
[----:B------:R-:W-:Y:S01]  /*3b50*/  @!P4 FMUL R8, R22, R11 ;  /* 0x0000000b1608c220 */ /* 0x000fe20000400000 */
[----:B------:R-:W-:Y:S01]  /*3b60*/  LEA.HI.X R21, R12, UR9, R17, 0x4, P0 ;  /* 0x000000090c157c11 */ /* 0x000fe200080f2411 */
[C---:B------:R-:W-:Y:S01]  /*3b70*/  @!P2 FMUL R17, R22.reuse, R6 ;  /* 0x000000061611a220 */ /* 0x040fe20000400000 */
        /* <DEDUP_REMOVED lines=8> */
[----:B------:R-:W-:Y:S01]  /*3c00*/  @!P4 FMUL R11, R22, R52 ;  /* 0x00000034160bc220 */ /* 0x000fe20000400000 */
[----:B------:R0:W-:Y:S04]  /*3c10*/  @!P1 STG.E.128 desc[UR14][R20.64+0x200], R12 ;  /* 0x0002000c14009986 */ /* 0x0001e8000c101d0e */
[----:B------:R0:W-:Y:S04]  /*3c20*/  @!P2 STG.E.128 desc[UR14][R20.64+0x400], R16 ;  /* 0x000400101400a986 */ /* 0x0001e8000c101d0e */
[----:B------:R0:W-:Y:S04]  /*3c30*/  @!P3 STG.E.128 desc[UR14][R20.64+0x600], R4 ;  /* 0x000600041400b986 */ /* 0x0001e8000c101d0e */
[----:B------:R0:W-:Y:S01]  /*3c40*/  @!P4 STG.E.128 desc[UR14][R20.64+0x800], R8 ;  /* 0x000800081400c986 */ /* 0x0001e2000c101d0e */
[----:B------:R-:W-:Y:S05]  /*3c50*/  @P5 EXIT ;  /* 0x000000000000594d */ /* 0x000fea0003800000 */
[C---:B0-----:R-:W-:Y:S01]  /*3c60*/  FMUL R4, R22.reuse, R55 ;  /* 0x0000003716047220 */ /* 0x041fe20000400000 */
[C---:B------:R-:W-:Y:S01]  /*3c70*/  FMUL R5, R22.reuse, R54 ;  /* 0x0000003616057220 */ /* 0x040fe20000400000 */
[C---:B------:R-:W-:Y:S01]  /*3c80*/  FMUL R6, R22.reuse, R57 ;  /* 0x0000003916067220 */ /* 0x040fe20000400000 */
[----:B------:R-:W-:-:S05]  /*3c90*/  FMUL R7, R22, R56 ;  /* 0x0000003816077220 */ /* 0x000fca0000400000 */
[----:B------:R-:W-:Y:S01]  /*3ca0*/  STG.E.128 desc[UR14][R20.64+0xa00], R4 ;  /* 0x000a000414007986 */ /* 0x000fe2000c101d0e */
[----:B------:R-:W-:Y:S05]  /*3cb0*/  EXIT ;  /* 0x000000000000794d */ /* 0x000fea0003800000 */
        .weak           $__internal_0_$__cuda_sm20_div_u16
        .type           $__internal_0_$__cuda_sm20_div_u16,@function
        .size           $__internal_0_$__cuda_sm20_div_u16,($__internal_1_$__cuda_sm20_rcp_rn_f32_slowpath - $__internal_0_$__cuda_sm20_div_u16)
$__internal_0_$__cuda_sm20_div_u16:
[----:B------:R-:W0:Y:S01]  /*3cc0*/  I2F.U16 R36, UR8 ;  /* 0x0000000800247d06 */ /* 0x000e220008101000 */
[----:B------:R-:W-:Y:S01]  /*3cd0*/  HFMA2 R37, -RZ, RZ, 1.875, 0 ;  /* 0x3f800000ff257431 */ /* 0x000fe200000001ff */
[----:B------:R-:W-:Y:S01]  /*3ce0*/  UISETP.NE.U32.AND UP0, UPT, UR8, URZ, UPT ;  /* 0x000000ff0800728c */ /* 0x000fe2000bf05070 */
[C---:B0-----:R-:W-:Y:S02]  /*3cf0*/  FSETP.GEU.AND P1, PT, |R36|.reuse, 1.175494350822287508e-38, PT ;  /* 0x008000002400780b */ /* 0x041fe40003f2e200 */
[----:B------:R-:W-:Y:S02]  /*3d00*/  FSETP.GT.AND P0, PT, |R36|, 8.50705917302346158658e+37, PT ;  /* 0x7e8000002400780b */ /* 0x000fe40003f04200 */
[----:B------:R-:W-:-:S04]  /*3d10*/  FSEL R37, R37, 16777216, P1 ;  /* 0x4b80000025257808 */ /* 0x000fc80000800000 */
[----:B------:R-:W-:-:S05]  /*3d20*/  FSEL R37, R37, 0.25, !P0 ;  /* 0x3e80000025257808 */ /* 0x000fca0004000000 */
[----:B------:R-:W-:Y:S01]  /*3d30*/  FMUL R38, R36, R37 ;  /* 0x0000002524267220 */ /* 0x000fe20000400000 */
[----:B------:R-:W-:-:S05]  /*3d40*/  I2FP.F32.U32.RZ R36, UR7 ;  /* 0x0000000700247c45 */ /* 0x000fca000820d000 */
[----:B------:R-:W0:Y:S02]  /*3d50*/  MUFU.RCP R38, R38 ;  /* 0x0000002600267308 */ /* 0x000e240000001000 */
[----:B0-----:R-:W-:-:S05]  /*3d60*/  FMUL R37, R37, R38 ;  /* 0x0000002625257220 */ /* 0x001fca0000400000 */
[----:B------:R-:W-:-:S05]  /*3d70*/  IADD3 R37, PT, PT, R37, 0x2, RZ ;  /* 0x0000000225257810 */ /* 0x000fca0007ffe0ff */
[----:B------:R-:W-:Y:S01]  /*3d80*/  FMUL.RZ R39, R36, R37 ;  /* 0x0000002524277220 */ /* 0x000fe2000040c000 */
[----:B------:R-:W-:Y:S02]  /*3d90*/  HFMA2 R37, -RZ, RZ, 0, 0 ;  /* 0x00000000ff257431 */ /* 0x000fe400000001ff */
[----:B------:R-:W-:-:S03]  /*3da0*/  IMAD.MOV.U32 R36, RZ, RZ, R40 ;  /* 0x000000ffff247224 */ /* 0x000fc600078e0028 */
[----:B------:R-:W0:Y:S02]  /*3db0*/  F2I.U32.TRUNC.NTZ R39, R39 ;  /* 0x0000002700277305 */ /* 0x000e24000020f000 */
[----:B0-----:R-:W-:-:S13]  /*3dc0*/  R2UR UR7, R39 ;  /* 0x00000000270772ca */ /* 0x001fda00000e0000 */
[----:B------:R-:W-:-:S07]  /*3dd0*/  ULOP3.LUT UR8, UR7, 0xffff, URZ, 0xc0, !UPT ;  /* 0x0000ffff07087892 */ /* 0x000fce000f8ec0ff */
[----:B------:R-:W-:Y:S01]  /*3de0*/  @!UP0 UMOV UR8, 0xffffffff ;  /* 0xffffffff00088882 */ /* 0x000fe20000000000 */
[----:B------:R-:W-:Y:S05]  /*3df0*/  RET.REL.NODEC R36 `(_Z25optimized_cross_attentionPKfS0_S0_Pfiiii) ;  /* 0xffffffc024807950 */ /* 0x000fea0003c3ffff */
        .weak           $__internal_1_$__cuda_sm20_rcp_rn_f32_slowpath
        .type           $__internal_1_$__cuda_sm20_rcp_rn_f32_slowpath,@function
        .size           $__internal_1_$__cuda_sm20_rcp_rn_f32_slowpath,($__internal_2_$__cuda_sm20_sqrt_rn_f32_slowpath - $__internal_1_$__cuda_sm20_rcp_rn_f32_slowpath)
$__internal_1_$__cuda_sm20_rcp_rn_f32_slowpath:
[----:B------:R-:W-:-:S04]  /*3e00*/  SHF.L.U32 R13, R12, 0x1, RZ ;  /* 0x000000010c0d7819 */ /* 0x000fc800000006ff */
[----:B------:R-:W-:-:S04]  /*3e10*/  SHF.R.U32.HI R21, RZ, 0x18, R13 ;  /* 0x00000018ff157819 */ /* 0x000fc8000001160d */
[----:B------:R-:W-:-:S13]  /*3e20*/  ISETP.NE.U32.AND P0, PT, R21, RZ, PT ;  /* 0x000000ff1500720c */ /* 0x000fda0003f05070 */
[----:B------:R-:W-:Y:S05]  /*3e30*/  @P0 BRA `(.L_x_37) ;  /* 0x00000000002c0947 */ /* 0x000fea0003800000 */
[----:B------:R-:W-:-:S05]  /*3e40*/  IMAD.SHL.U32 R13, R12, 0x2, RZ ;  /* 0x000000020c0d7824 */ /* 0x000fca00078e00ff */
[----:B------:R-:W-:-:S13]  /*3e50*/  ISETP.NE.AND P0, PT, R13, RZ, PT ;  /* 0x000000ff0d00720c */ /* 0x000fda0003f05270 */
[----:B------:R0:W1:Y:S01]  /*3e60*/  @!P0 MUFU.RCP R13, R12 ;  /* 0x0000000c000d8308 */ /* 0x0000620000001000 */
[----:B------:R-:W-:Y:S05]  /*3e70*/  @!P0 BRA `(.L_x_38) ;  /* 0x0000000000a48947 */ /* 0x000fea0003800000 */
[----:B------:R-:W-:-:S04]  /*3e80*/  FFMA R14, R12, 1.84467440737095516160e+19, RZ ;  /* 0x5f8000000c0e7823 */ /* 0x000fc800000000ff */
[----:B-1----:R-:W0:Y:S02]  /*3e90*/  MUFU.RCP R13, R14 ;  /* 0x0000000e000d7308 */ /* 0x002e240000001000 */
[----:B0-----:R-:W-:-:S04]  /*3ea0*/  FFMA R12, R14, R13, -1 ;  /* 0xbf8000000e0c7423 */ /* 0x001fc8000000000d */
[----:B------:R-:W-:-:S04]  /*3eb0*/  FADD.FTZ R12, -R12, -RZ ;  /* 0x800000ff0c0c7221 */ /* 0x000fc80000010100 */
[----:B------:R-:W-:-:S04]  /*3ec0*/  FFMA R12, R13, R12, R13 ;  /* 0x0000000c0d0c7223 */ /* 0x000fc8000000000d */
[----:B------:R-:W-:Y:S01]  /*3ed0*/  FFMA R13, R12, 1.84467440737095516160e+19, RZ ;  /* 0x5f8000000c0d7823 */ /* 0x000fe200000000ff */
[----:B------:R-:W-:Y:S06]  /*3ee0*/  BRA `(.L_x_38) ;  /* 0x0000000000887947 */ /* 0x000fec0003800000 */
.L_x_37:
[----:B------:R-:W-:-:S04]  /*3ef0*/  IADD3 R22, PT, PT, R21, -0xfd, RZ ;  /* 0xffffff0315167810 */ /* 0x000fc80007ffe0ff */
[----:B------:R-:W-:-:S13]  /*3f00*/  ISETP.GT.U32.AND P0, PT, R22, 0x1, PT ;  /* 0x000000011600780c */ /* 0x000fda0003f04070 */
[----:B------:R-:W-:Y:S05]  /*3f10*/  @P0 BRA `(.L_x_39) ;  /* 0x0000000000780947 */ /* 0x000fea0003800000 */
[----:B------:R-:W-:Y:S02]  /*3f20*/  LOP3.LUT R13, R12, 0x7fffff, RZ, 0xc0, !PT ;  /* 0x007fffff0c0d7812 */ /* 0x000fe400078ec0ff */
[----:B------:R-:W-:Y:S02]  /*3f30*/  MOV R19, 0x3 ;  /* 0x0000000300137802 */ /* 0x000fe40000000f00 */
[----:B------:R-:W-:Y:S02]  /*3f40*/  LOP3.LUT R13, R13, 0x3f800000, RZ, 0xfc, !PT ;  /* 0x3f8000000d0d7812 */ /* 0x000fe400078efcff */
[----:B------:R-:W-:Y:S02]  /*3f50*/  SHF.L.U32 R19, R19, R22, RZ ;  /* 0x0000001613137219 */ /* 0x000fe400000006ff */
[----:B------:R-:W0:Y:S02]  /*3f60*/  MUFU.RCP R14, R13 ;  /* 0x0000000d000e7308 */ /* 0x000e240000001000 */
[----:B0-----:R-:W-:-:S04]  /*3f70*/  FFMA R15, R13, R14, -1 ;  /* 0xbf8000000d0f7423 */ /* 0x001fc8000000000e */
[----:B------:R-:W-:-:S04]  /*3f80*/  FADD.FTZ R15, -R15, -RZ ;  /* 0x800000ff0f0f7221 */ /* 0x000fc80000010100 */
[CCC-:B------:R-:W-:Y:S01]  /*3f90*/  FFMA.RM R17, R14.reuse, R15.reuse, R14.reuse ;  /* 0x0000000f0e117223 */ /* 0x1c0fe2000000400e */
[----:B------:R-:W-:-:S04]  /*3fa0*/  FFMA.RP R18, R14, R15, R14 ;  /* 0x0000000f0e127223 */ /* 0x000fc8000000800e */
[C---:B------:R-:W-:Y:S02]  /*3fb0*/  LOP3.LUT R14, R17.reuse, 0x7fffff, RZ, 0xc0, !PT ;  /* 0x007fffff110e7812 */ /* 0x040fe400078ec0ff */
[----:B------:R-:W-:Y:S02]  /*3fc0*/  FSETP.NEU.FTZ.AND P0, PT, R17, R18, PT ;  /* 0x000000121100720b */ /* 0x000fe40003f1d000 */
[----:B------:R-:W-:Y:S02]  /*3fd0*/  LOP3.LUT R14, R14, 0x800000, RZ, 0xfc, !PT ;  /* 0x008000000e0e7812 */ /* 0x000fe400078efcff */
[----:B------:R-:W-:Y:S02]  /*3fe0*/  SEL R15, RZ, 0xffffffff, !P0 ;  /* 0xffffffffff0f7807 */ /* 0x000fe40004000000 */
[----:B------:R-:W-:-:S03]  /*3ff0*/  LOP3.LUT R19, R19, R14, RZ, 0xc0, !PT ;  /* 0x0000000e13137212 */ /* 0x000fc600078ec0ff */
[----:B------:R-:W-:Y:S01]  /*4000*/  IMAD.MOV R15, RZ, RZ, -R15 ;  /* 0x000000ffff0f7224 */ /* 0x000fe200078e0a0f */
[----:B------:R-:W-:-:S04]  /*4010*/  SHF.R.U32.HI R19, RZ, R22, R19 ;  /* 0x00000016ff137219 */ /* 0x000fc80000011613 */
[----:B------:R-:W-:Y:S02]  /*4020*/  LOP3.LUT P1, RZ, R15, R22, R14, 0xf8, !PT ;  /* 0x000000160fff7212 */ /* 0x000fe4000782f80e */
[C---:B------:R-:W-:Y:S02]  /*4030*/  LOP3.LUT P0, RZ, R19.reuse, 0x1, RZ, 0xc0, !PT ;  /* 0x0000000113ff7812 */ /* 0x040fe4000780c0ff */
[----:B------:R-:W-:-:S04]  /*4040*/  LOP3.LUT P2, RZ, R19, 0x2, RZ, 0xc0, !PT ;  /* 0x0000000213ff7812 */ /* 0x000fc8000784c0ff */
[----:B------:R-:W-:Y:S02]  /*4050*/  PLOP3.LUT P0, PT, P0, P1, P2, 0xe0, 0x0 ;  /* 0x000000000000781c */ /* 0x000fe40000703c20 */
[----:B------:R-:W-:Y:S02]  /*4060*/  LOP3.LUT P1, RZ, R12, 0x7fffff, RZ, 0xc0, !PT ;  /* 0x007fffff0cff7812 */ /* 0x000fe4000782c0ff */
[----:B------:R-:W-:-:S04]  /*4070*/  SEL R13, RZ, 0x1, !P0 ;  /* 0x00000001ff0d7807 */ /* 0x000fc80004000000 */
[----:B------:R-:W-:-:S04]  /*4080*/  IADD3 R13, PT, PT, -R13, RZ, RZ ;  /* 0x000000ff0d0d7210 */ /* 0x000fc80007ffe1ff */
[----:B------:R-:W-:Y:S02]  /*4090*/  ISETP.GE.AND P0, PT, R13, RZ, PT ;  /* 0x000000ff0d00720c */ /* 0x000fe40003f06270 */
[----:B------:R-:W-:-:S04]  /*40a0*/  IADD3 R13, PT, PT, R21, -0xfc, RZ ;  /* 0xffffff04150d7810 */ /* 0x000fc80007ffe0ff */
[----:B------:R-:W-:-:S07]  /*40b0*/  SHF.R.U32.HI R13, RZ, R13, R14 ;  /* 0x0000000dff0d7219 */ /* 0x000fce000001160e */
[----:B------:R-:W-:-:S05]  /*40c0*/  @!P0 VIADD R13, R13, 0x1 ;  /* 0x000000010d0d8836 */ /* 0x000fca0000000000 */
[----:B------:R-:W-:-:S04]  /*40d0*/  @!P1 SHF.L.U32 R13, R13, 0x1, RZ ;  /* 0x000000010d0d9819 */ /* 0x000fc800000006ff */
[----:B------:R-:W-:Y:S01]  /*40e0*/  LOP3.LUT R13, R13, 0x80000000, R12, 0xf8, !PT ;  /* 0x800000000d0d7812 */ /* 0x000fe200078ef80c */
[----:B------:R-:W-:Y:S06]  /*40f0*/  BRA `(.L_x_38) ;  /* 0x0000000000047947 */ /* 0x000fec0003800000 */
.L_x_39:
[----:B------:R2:W3:Y:S02]  /*4100*/  MUFU.RCP R13, R12 ;  /* 0x0000000c000d7308 */ /* 0x0004e40000001000 */
.L_x_38:
[----:B-1-3--:R-:W-:Y:S01]  /*4110*/  MOV R22, R13 ;  /* 0x0000000d00167202 */ /* 0x00afe20000000f00 */
[----:B------:R-:W-:Y:S02]  /*4120*/  HFMA2 R13, -RZ, RZ, 0, 0 ;  /* 0x00000000ff0d7431 */ /* 0x000fe400000001ff */
[----:B0-2---:R-:W-:-:S04]  /*4130*/  IMAD.MOV.U32 R12, RZ, RZ, R20 ;  /* 0x000000ffff0c7224 */ /* 0x005fc800078e0014 */
[----:B------:R-:W-:Y:S05]  /*4140*/  RET.REL.NODEC R12 `(_Z25optimized_cross_attentionPKfS0_S0_Pfiiii) ;  /* 0xffffffbc0cac7950 */ /* 0x000fea0003c3ffff */
        .weak           $__internal_2_$__cuda_sm20_sqrt_rn_f32_slowpath
        .type           $__internal_2_$__cuda_sm20_sqrt_rn_f32_slowpath,@function
        .size           $__internal_2_$__cuda_sm20_sqrt_rn_f32_slowpath,($__internal_3_$__cuda_sm3x_div_rn_noftz_f32_slowpath - $__internal_2_$__cuda_sm20_sqrt_rn_f32_slowpath)
$__internal_2_$__cuda_sm20_sqrt_rn_f32_slowpath:
[----:B------:R-:W-:-:S13]  /*4150*/  LOP3.LUT P0, RZ, R36, 0x7fffffff, RZ, 0xc0, !PT ;  /* 0x7fffffff24ff7812 */ /* 0x000fda000780c0ff */
[----:B------:R-:W-:Y:S01]  /*4160*/  @!P0 MOV R37, R36 ;  /* 0x0000002400258202 */ /* 0x000fe20000000f00 */
[----:B------:R-:W-:Y:S06]  /*4170*/  @!P0 BRA `(.L_x_40) ;  /* 0x0000000000408947 */ /* 0x000fec0003800000 */
[----:B------:R-:W-:-:S13]  /*4180*/  FSETP.GEU.FTZ.AND P0, PT, R36, RZ, PT ;  /* 0x000000ff2400720b */ /* 0x000fda0003f1e000 */
[----:B------:R-:W-:Y:S01]  /*4190*/  @!P0 IMAD.MOV.U32 R37, RZ, RZ, 0x7fffffff ;  /* 0x7fffffffff258424 */ /* 0x000fe200078e00ff */
[----:B------:R-:W-:Y:S06]  /*41a0*/  @!P0 BRA `(.L_x_40) ;  /* 0x0000000000348947 */ /* 0x000fec0003800000 */
[----:B------:R-:W-:-:S13]  /*41b0*/  FSETP.GTU.FTZ.AND P0, PT, |R36|, +INF , PT ;  /* 0x7f8000002400780b */ /* 0x000fda0003f1c200 */
[----:B------:R-:W-:Y:S01]  /*41c0*/  @P0 FADD.FTZ R37, R36, 1 ;  /* 0x3f80000024250421 */ /* 0x000fe20000010000 */
[----:B------:R-:W-:Y:S06]  /*41d0*/  @P0 BRA `(.L_x_40) ;  /* 0x0000000000280947 */ /* 0x000fec0003800000 */
[----:B------:R-:W-:-:S13]  /*41e0*/  FSETP.NEU.FTZ.AND P0, PT, |R36|, +INF , PT ;  /* 0x7f8000002400780b */ /* 0x000fda0003f1d200 */
[----:B------:R-:W-:-:S04]  /*41f0*/  @P0 FFMA R39, R36, 1.84467440737095516160e+19, RZ ;  /* 0x5f80000024270823 */ /* 0x000fc800000000ff */
[----:B------:R-:W0:Y:S02]  /*4200*/  @P0 MUFU.RSQ R40, R39 ;  /* 0x0000002700280308 */ /* 0x000e240000001400 */
[----:B0-----:R-:W-:Y:S01]  /*4210*/  @P0 FMUL.FTZ R42, R39, R40 ;  /* 0x00000028272a0220 */ /* 0x001fe20000410000 */
[----:B------:R-:W-:-:S03]  /*4220*/  @P0 FMUL.FTZ R40, R40, 0.5 ;  /* 0x3f00000028280820 */ /* 0x000fc60000410000 */
[----:B------:R-:W-:-:S04]  /*4230*/  @P0 FADD.FTZ R37, -R42, -RZ ;  /* 0x800000ff2a250221 */ /* 0x000fc80000010100 */
[----:B------:R-:W-:Y:S01]  /*4240*/  @P0 FFMA R41, R42, R37, R39 ;  /* 0x000000252a290223 */ /* 0x000fe20000000027 */
[----:B------:R-:W-:-:S03]  /*4250*/  @!P0 MOV R37, R36 ;  /* 0x0000002400258202 */ /* 0x000fc60000000f00 */
[----:B------:R-:W-:-:S04]  /*4260*/  @P0 FFMA R40, R41, R40, R42 ;  /* 0x0000002829280223 */ /* 0x000fc8000000002a */
[----:B------:R-:W-:-:S07]  /*4270*/  @P0 FMUL.FTZ R37, R40, 2.3283064365386962891e-10 ;  /* 0x2f80000028250820 */ /* 0x000fce0000410000 */
.L_x_40:
[----:B------:R-:W-:Y:S01]  /*4280*/  MOV R39, R37 ;  /* 0x0000002500277202 */ /* 0x000fe20000000f00 */
[----:B------:R-:W-:Y:S02]  /*4290*/  HFMA2 R37, -RZ, RZ, 0, 0 ;  /* 0x00000000ff257431 */ /* 0x000fe400000001ff */
[----:B------:R-:W-:-:S04]  /*42a0*/  IMAD.MOV.U32 R36, RZ, RZ, R43 ;  /* 0x000000ffff247224 */ /* 0x000fc800078e002b */
[----:B------:R-:W-:Y:S05]  /*42b0*/  RET.REL.NODEC R36 `(_Z25optimized_cross_attentionPKfS0_S0_Pfiiii) ;  /* 0xffffffbc24507950 */ /* 0x000fea0003c3ffff */
        .weak           $__internal_3_$__cuda_sm3x_div_rn_noftz_f32_slowpath
        .type           $__internal_3_$__cuda_sm3x_div_rn_noftz_f32_slowpath,@function
        .size           $__internal_3_$__cuda_sm3x_div_rn_noftz_f32_slowpath,(.L_x_56 - $__internal_3_$__cuda_sm3x_div_rn_noftz_f32_slowpath)
$__internal_3_$__cuda_sm3x_div_rn_noftz_f32_slowpath:
[----:B------:R-:W-:Y:S01]  /*42c0*/  SHF.R.U32.HI R41, RZ, 0x17, R37 ;  /* 0x00000017ff297819 */ /* 0x000fe20000011625 */
[----:B------:R-:W-:Y:S01]  /*42d0*/  BSSY.RECONVERGENT B2, `(.L_x_41) ;  /* 0x0000063000027945 */ /* 0x000fe20003800200 */
[----:B------:R-:W-:Y:S02]  /*42e0*/  SHF.R.U32.HI R36, RZ, 0x17, R38 ;  /* 0x00000017ff247819 */ /* 0x000fe40000011626 */
[----:B------:R-:W-:Y:S02]  /*42f0*/  LOP3.LUT R41, R41, 0xff, RZ, 0xc0, !PT ;  /* 0x000000ff29297812 */ /* 0x000fe400078ec0ff */
[----:B------:R-:W-:Y:S02]  /*4300*/  LOP3.LUT R44, R36, 0xff, RZ, 0xc0, !PT ;  /* 0x000000ff242c7812 */ /* 0x000fe400078ec0ff */
[----:B------:R-:W-:Y:S02]  /*4310*/  IADD3 R43, PT, PT, R41, -0x1, RZ ;  /* 0xffffffff292b7810 */ /* 0x000fe40007ffe0ff */
[----:B------:R-:W-:Y:S01]  /*4320*/  MOV R36, R38 ;  /* 0x0000002600247202 */ /* 0x000fe20000000f00 */
[----:B------:R-:W-:Y:S01]  /*4330*/  VIADD R42, R44, 0xffffffff ;  /* 0xffffffff2c2a7836 */ /* 0x000fe20000000000 */
[----:B------:R-:W-:-:S04]  /*4340*/  ISETP.GT.U32.AND P0, PT, R43, 0xfd, PT ;  /* 0x000000fd2b00780c */ /* 0x000fc80003f04070 */
[----:B------:R-:W-:-:S13]  /*4350*/  ISETP.GT.U32.OR P0, PT, R42, 0xfd, P0 ;  /* 0x000000fd2a00780c */ /* 0x000fda0000704470 */
[----:B------:R-:W-:Y:S01]  /*4360*/  @!P0 MOV R40, RZ ;  /* 0x000000ff00288202 */ /* 0x000fe20000000f00 */
[----:B------:R-:W-:Y:S06]  /*4370*/  @!P0 BRA `(.L_x_42) ;  /* 0x00000000005c8947 */ /* 0x000fec0003800000 */
[----:B------:R-:W-:Y:S02]  /*4380*/  FSETP.GTU.FTZ.AND P1, PT, |R37|, +INF , PT ;  /* 0x7f8000002500780b */ /* 0x000fe40003f3c200 */
[----:B------:R-:W-:-:S04]  /*4390*/  FSETP.GTU.FTZ.AND P0, PT, |R38|, +INF , PT ;  /* 0x7f8000002600780b */ /* 0x000fc80003f1c200 */
[----:B------:R-:W-:-:S13]  /*43a0*/  PLOP3.LUT P0, PT, P0, P1, PT, 0xf8, 0x8f ;  /* 0x00000000008f781c */ /* 0x000fda0000703f70 */
[----:B------:R-:W-:Y:S05]  /*43b0*/  @P0 BRA `(.L_x_43) ;  /* 0x00000004004c0947 */ /* 0x000fea0003800000 */
[----:B------:R-:W-:-:S13]  /*43c0*/  LOP3.LUT P0, RZ, R37, 0x7fffffff, R36, 0xc8, !PT ;  /* 0x7fffffff25ff7812 */ /* 0x000fda000780c824 */
[----:B------:R-:W-:Y:S05]  /*43d0*/  @!P0 BRA `(.L_x_44) ;  /* 0x00000004003c8947 */ /* 0x000fea0003800000 */
[C---:B------:R-:W-:Y:S02]  /*43e0*/  FSETP.NEU.FTZ.AND P0, PT, |R38|.reuse, +INF , PT ;  /* 0x7f8000002600780b */ /* 0x040fe40003f1d200 */
[----:B------:R-:W-:Y:S02]  /*43f0*/  FSETP.NEU.FTZ.AND P2, PT, |R37|, +INF , PT ;  /* 0x7f8000002500780b */ /* 0x000fe40003f5d200 */
[----:B------:R-:W-:-:S11]  /*4400*/  FSETP.NEU.FTZ.AND P1, PT, |R38|, +INF , PT ;  /* 0x7f8000002600780b */ /* 0x000fd60003f3d200 */
[----:B------:R-:W-:Y:S05]  /*4410*/  @!P2 BRA !P0, `(.L_x_44) ;  /* 0x00000004002ca947 */ /* 0x000fea0004000000 */
[----:B------:R-:W-:-:S04]  /*4420*/  LOP3.LUT P0, RZ, R36, 0x7fffffff, RZ, 0xc0, !PT ;  /* 0x7fffffff24ff7812 */ /* 0x000fc8000780c0ff */
[----:B------:R-:W-:-:S13]  /*4430*/  PLOP3.LUT P0, PT, P2, P0, PT, 0x2f, 0xf2 ;  /* 0x0000000000f2781c */ /* 0x000fda0001700577 */
[----:B------:R-:W-:Y:S05]  /*4440*/  @P0 BRA `(.L_x_45) ;  /* 0x0000000400180947 */ /* 0x000fea0003800000 */
[----:B------:R-:W-:-:S04]  /*4450*/  LOP3.LUT P0, RZ, R37, 0x7fffffff, RZ, 0xc0, !PT ;  /* 0x7fffffff25ff7812 */ /* 0x000fc8000780c0ff */
[----:B------:R-:W-:-:S13]  /*4460*/  PLOP3.LUT P0, PT, P1, P0, PT, 0x2f, 0xf2 ;  /* 0x0000000000f2781c */ /* 0x000fda0000f00577 */
[----:B------:R-:W-:Y:S05]  /*4470*/  @P0 BRA `(.L_x_46) ;  /* 0x0000000400000947 */ /* 0x000fea0003800000 */
[----:B------:R-:W-:Y:S02]  /*4480*/  ISETP.GE.AND P0, PT, R42, RZ, PT ;  /* 0x000000ff2a00720c */ /* 0x000fe40003f06270 */
[----:B------:R-:W-:-:S11]  /*4490*/  ISETP.GE.AND P1, PT, R43, RZ, PT ;  /* 0x000000ff2b00720c */ /* 0x000fd60003f26270 */
[----:B------:R-:W-:Y:S01]  /*44a0*/  @P0 IMAD.MOV.U32 R40, RZ, RZ, RZ ;  /* 0x000000ffff280224 */ /* 0x000fe200078e00ff */
[----:B------:R-:W-:Y:S01]  /*44b0*/  @!P0 MOV R40, 0xffffffc0 ;  /* 0xffffffc000288802 */ /* 0x000fe20000000f00 */
[----:B------:R-:W-:Y:S01]  /*44c0*/  @!P0 FFMA R36, R38, 1.84467440737095516160e+19, RZ ;  /* 0x5f80000026248823 */ /* 0x000fe200000000ff */
[----:B------:R-:W-:Y:S02]  /*44d0*/  @!P1 FFMA R37, R37, 1.84467440737095516160e+19, RZ ;  /* 0x5f80000025259823 */ /* 0x000fe400000000ff */
[----:B------:R-:W-:-:S07]  /*44e0*/  @!P1 IADD3 R40, PT, PT, R40, 0x40, RZ ;  /* 0x0000004028289810 */ /* 0x000fce0007ffe0ff */
.L_x_42:
[----:B------:R-:W-:Y:S01]  /*44f0*/  LEA R38, R41, 0xc0800000, 0x17 ;  /* 0xc080000029267811 */ /* 0x000fe200078eb8ff */
[----:B------:R-:W-:Y:S04]  /*4500*/  BSSY.RECONVERGENT B3, `(.L_x_47) ;  /* 0x0000036000037945 */ /* 0x000fe80003800200 */
[----:B------:R-:W-:Y:S01]  /*4510*/  IMAD.IADD R38, R37, 0x1, -R38 ;  /* 0x0000000125267824 */ /* 0x000fe200078e0a26 */
[----:B------:R-:W-:-:S03]  /*4520*/  IADD3 R37, PT, PT, R44, -0x7f, RZ ;  /* 0xffffff812c257810 */ /* 0x000fc60007ffe0ff */
[----:B------:R-:W0:Y:S01]  /*4530*/  MUFU.RCP R42, R38 ;  /* 0x00000026002a7308 */ /* 0x000e220000001000 */
[----:B------:R-:W-:Y:S01]  /*4540*/  FADD.FTZ R43, -R38, -RZ ;  /* 0x800000ff262b7221 */ /* 0x000fe20000010100 */
[C---:B------:R-:W-:Y:S01]  /*4550*/  IMAD R36, R37.reuse, -0x800000, R36 ;  /* 0xff80000025247824 */ /* 0x040fe200078e0224 */
[----:B------:R-:W-:-:S04]  /*4560*/  IADD3 R41, PT, PT, R37, 0x7f, -R41 ;  /* 0x0000007f25297810 */ /* 0x000fc80007ffe829 */
[----:B------:R-:W-:Y:S01]  /*4570*/  IADD3 R41, PT, PT, R41, R40, RZ ;  /* 0x0000002829297210 */ /* 0x000fe20007ffe0ff */
[----:B0-----:R-:W-:-:S04]  /*4580*/  FFMA R45, R42, R43, 1 ;  /* 0x3f8000002a2d7423 */ /* 0x001fc8000000002b */
[----:B------:R-:W-:-:S04]  /*4590*/  FFMA R47, R42, R45, R42 ;  /* 0x0000002d2a2f7223 */ /* 0x000fc8000000002a */
[----:B------:R-:W-:-:S04]  /*45a0*/  FFMA R42, R36, R47, RZ ;  /* 0x0000002f242a7223 */ /* 0x000fc800000000ff */
[----:B------:R-:W-:-:S04]  /*45b0*/  FFMA R45, R43, R42, R36 ;  /* 0x0000002a2b2d7223 */ /* 0x000fc80000000024 */
[----:B------:R-:W-:-:S04]  /*45c0*/  FFMA R42, R47, R45, R42 ;  /* 0x0000002d2f2a7223 */ /* 0x000fc8000000002a */
[----:B------:R-:W-:-:S04]  /*45d0*/  FFMA R43, R43, R42, R36 ;  /* 0x0000002a2b2b7223 */ /* 0x000fc80000000024 */
[----:B------:R-:W-:-:S05]  /*45e0*/  FFMA R36, R47, R43, R42 ;  /* 0x0000002b2f247223 */ /* 0x000fca000000002a */
[----:B------:R-:W-:-:S04]  /*45f0*/  SHF.R.U32.HI R37, RZ, 0x17, R36 ;  /* 0x00000017ff257819 */ /* 0x000fc80000011624 */
[----:B------:R-:W-:-:S05]  /*4600*/  LOP3.LUT R37, R37, 0xff, RZ, 0xc0, !PT ;  /* 0x000000ff25257812 */ /* 0x000fca00078ec0ff */
[----:B------:R-:W-:-:S05]  /*4610*/  IMAD.IADD R44, R37, 0x1, R41 ;  /* 0x00000001252c7824 */ /* 0x000fca00078e0229 */
[----:B------:R-:W-:-:S04]  /*4620*/  IADD3 R37, PT, PT, R44, -0x1, RZ ;  /* 0xffffffff2c257810 */ /* 0x000fc80007ffe0ff */
[----:B------:R-:W-:-:S13]  /*4630*/  ISETP.GE.U32.AND P0, PT, R37, 0xfe, PT ;  /* 0x000000fe2500780c */ /* 0x000fda0003f06070 */
[----:B------:R-:W-:Y:S05]  /*4640*/  @!P0 BRA `(.L_x_48) ;  /* 0x0000000000808947 */ /* 0x000fea0003800000 */
[----:B------:R-:W-:-:S13]  /*4650*/  ISETP.GT.AND P0, PT, R44, 0xfe, PT ;  /* 0x000000fe2c00780c */ /* 0x000fda0003f04270 */
[----:B------:R-:W-:Y:S05]  /*4660*/  @P0 BRA `(.L_x_49) ;  /* 0x00000000006c0947 */ /* 0x000fea0003800000 */
[----:B------:R-:W-:-:S13]  /*4670*/  ISETP.GE.AND P0, PT, R44, 0x1, PT ;  /* 0x000000012c00780c */ /* 0x000fda0003f06270 */
[----:B------:R-:W-:Y:S05]  /*4680*/  @P0 BRA `(.L_x_50) ;  /* 0x0000000000740947 */ /* 0x000fea0003800000 */
[----:B------:R-:W-:Y:S02]  /*4690*/  ISETP.GE.AND P0, PT, R44, -0x18, PT ;  /* 0xffffffe82c00780c */ /* 0x000fe40003f06270 */
[----:B------:R-:W-:-:S11]  /*46a0*/  LOP3.LUT R36, R36, 0x80000000, RZ, 0xc0, !PT ;  /* 0x8000000024247812 */ /* 0x000fd600078ec0ff */
[----:B------:R-:W-:Y:S05]  /*46b0*/  @!P0 BRA `(.L_x_50) ;  /* 0x0000000000688947 */ /* 0x000fea0003800000 */
[CCC-:B------:R-:W-:Y:S01]  /*46c0*/  FFMA.RZ R37, R47.reuse, R43.reuse, R42.reuse ;  /* 0x0000002b2f257223 */ /* 0x1c0fe2000000c02a */
[C---:B------:R-:W-:Y:S01]  /*46d0*/  IADD3 R41, PT, PT, R44.reuse, 0x20, RZ ;  /* 0x000000202c297810 */ /* 0x040fe20007ffe0ff */
[-CC-:B------:R-:W-:Y:S01]  /*46e0*/  FFMA.RM R38, R47, R43.reuse, R42.reuse ;  /* 0x0000002b2f267223 */ /* 0x180fe2000000402a */
[C---:B------:R-:W-:Y:S02]  /*46f0*/  ISETP.NE.AND P2, PT, R44.reuse, RZ, PT ;  /* 0x000000ff2c00720c */ /* 0x040fe40003f45270 */
[----:B------:R-:W-:Y:S01]  /*4700*/  LOP3.LUT R40, R37, 0x7fffff, RZ, 0xc0, !PT ;  /* 0x007fffff25287812 */ /* 0x000fe200078ec0ff */
[----:B------:R-:W-:Y:S01]  /*4710*/  FFMA.RP R37, R47, R43, R42 ;  /* 0x0000002b2f257223 */ /* 0x000fe2000000802a */
[----:B------:R-:W-:Y:S01]  /*4720*/  IMAD.MOV R42, RZ, RZ, -R44 ;  /* 0x000000ffff2a7224 */ /* 0x000fe200078e0a2c */
[----:B------:R-:W-:Y:S02]  /*4730*/  ISETP.NE.AND P1, PT, R44, RZ, PT ;  /* 0x000000ff2c00720c */ /* 0x000fe40003f25270 */
[----:B------:R-:W-:-:S02]  /*4740*/  LOP3.LUT R40, R40, 0x800000, RZ, 0xfc, !PT ;  /* 0x0080000028287812 */ /* 0x000fc400078efcff */
[----:B------:R-:W-:Y:S02]  /*4750*/  FSETP.NEU.FTZ.AND P0, PT, R37, R38, PT ;  /* 0x000000262500720b */ /* 0x000fe40003f1d000 */
[----:B------:R-:W-:Y:S02]  /*4760*/  SHF.L.U32 R41, R40, R41, RZ ;  /* 0x0000002928297219 */ /* 0x000fe400000006ff */
[----:B------:R-:W-:Y:S02]  /*4770*/  SEL R37, R42, RZ, P2 ;  /* 0x000000ff2a257207 */ /* 0x000fe40001000000 */
[----:B------:R-:W-:Y:S02]  /*4780*/  ISETP.NE.AND P1, PT, R41, RZ, P1 ;  /* 0x000000ff2900720c */ /* 0x000fe40000f25270 */
[----:B------:R-:W-:Y:S02]  /*4790*/  SHF.R.U32.HI R37, RZ, R37, R40 ;  /* 0x00000025ff257219 */ /* 0x000fe40000011628 */
[----:B------:R-:W-:-:S02]  /*47a0*/  PLOP3.LUT P0, PT, P0, P1, PT, 0xf8, 0x8f ;  /* 0x00000000008f781c */ /* 0x000fc40000703f70 */
[----:B------:R-:W-:Y:S02]  /*47b0*/  SHF.R.U32.HI R41, RZ, 0x1, R37 ;  /* 0x00000001ff297819 */ /* 0x000fe40000011625 */
[----:B------:R-:W-:-:S04]  /*47c0*/  SEL R38, RZ, 0x1, !P0 ;  /* 0x00000001ff267807 */ /* 0x000fc80004000000 */
[----:B------:R-:W-:-:S04]  /*47d0*/  LOP3.LUT R38, R38, 0x1, R41, 0xf8, !PT ;  /* 0x0000000126267812 */ /* 0x000fc800078ef829 */
[----:B------:R-:W-:-:S04]  /*47e0*/  LOP3.LUT R38, R38, R37, RZ, 0xc0, !PT ;  /* 0x0000002526267212 */ /* 0x000fc800078ec0ff */
[----:B------:R-:W-:-:S04]  /*47f0*/  IADD3 R41, PT, PT, R41, R38, RZ ;  /* 0x0000002629297210 */ /* 0x000fc80007ffe0ff */
[----:B------:R-:W-:Y:S01]  /*4800*/  LOP3.LUT R36, R41, R36, RZ, 0xfc, !PT ;  /* 0x0000002429247212 */ /* 0x000fe200078efcff */
[----:B------:R-:W-:Y:S06]  /*4810*/  BRA `(.L_x_50) ;  /* 0x0000000000107947 */ /* 0x000fec0003800000 */
.L_x_49:
[----:B------:R-:W-:-:S04]  /*4820*/  LOP3.LUT R36, R36, 0x80000000, RZ, 0xc0, !PT ;  /* 0x8000000024247812 */ /* 0x000fc800078ec0ff */
[----:B------:R-:W-:Y:S01]  /*4830*/  LOP3.LUT R36, R36, 0x7f800000, RZ, 0xfc, !PT ;  /* 0x7f80000024247812 */ /* 0x000fe200078efcff */
[----:B------:R-:W-:Y:S06]  /*4840*/  BRA `(.L_x_50) ;  /* 0x0000000000047947 */ /* 0x000fec0003800000 */
.L_x_48:
[----:B------:R-:W-:-:S07]  /*4850*/  LEA R36, R41, R36, 0x17 ;  /* 0x0000002429247211 */ /* 0x000fce00078eb8ff */
.L_x_50:
[----:B------:R-:W-:Y:S05]  /*4860*/  BSYNC.RECONVERGENT B3 ;  /* 0x0000000000037941 */ /* 0x000fea0003800200 */
.L_x_47:
[----:B------:R-:W-:Y:S05]  /*4870*/  BRA `(.L_x_51) ;  /* 0x0000000000207947 */ /* 0x000fea0003800000 */
.L_x_46:
[----:B------:R-:W-:-:S04]  /*4880*/  LOP3.LUT R36, R37, 0x80000000, R36, 0x48, !PT ;  /* 0x8000000025247812 */ /* 0x000fc800078e4824 */
[----:B------:R-:W-:Y:S01]  /*4890*/  LOP3.LUT R36, R36, 0x7f800000, RZ, 0xfc, !PT ;  /* 0x7f80000024247812 */ /* 0x000fe200078efcff */
[----:B------:R-:W-:Y:S06]  /*48a0*/  BRA `(.L_x_51) ;  /* 0x0000000000147947 */ /* 0x000fec0003800000 */
.L_x_45:
[----:B------:R-:W-:Y:S01]  /*48b0*/  LOP3.LUT R36, R37, 0x80000000, R36, 0x48, !PT ;  /* 0x8000000025247812 */ /* 0x000fe200078e4824 */
[----:B------:R-:W-:Y:S06]  /*48c0*/  BRA `(.L_x_51) ;  /* 0x00000000000c7947 */ /* 0x000fec0003800000 */
.L_x_44:
[----:B------:R-:W0:Y:S01]  /*48d0*/  MUFU.RSQ R36, -QNAN ;  /* 0xffc0000000247908 */ /* 0x000e220000001400 */
[----:B------:R-:W-:Y:S05]  /*48e0*/  BRA `(.L_x_51) ;  /* 0x0000000000047947 */ /* 0x000fea0003800000 */
.L_x_43:
[----:B------:R-:W-:-:S07]  /*48f0*/  FADD.FTZ R36, R38, R37 ;  /* 0x0000002526247221 */ /* 0x000fce0000010000 */
.L_x_51:
[----:B------:R-:W-:Y:S05]  /*4900*/  BSYNC.RECONVERGENT B2 ;  /* 0x0000000000027941 */ /* 0x000fea0003800200 */
.L_x_41:
[----:B------:R-:W-:Y:S02]  /*4910*/  HFMA2 R37, -RZ, RZ, 0, 0 ;  /* 0x00000000ff257431 */ /* 0x000fe400000001ff */
[----:B0-----:R-:W-:Y:S01]  /*4920*/  IMAD.MOV.U32 R38, RZ, RZ, R36 ;  /* 0x000000ffff267224 */ /* 0x001fe200078e0024 */
[----:B------:R-:W-:-:S04]  /*4930*/  MOV R36, R39 ;  /* 0x0000002700247202 */ /* 0x000fc80000000f00 */
[----:B------:R-:W-:Y:S05]  /*4940*/  RET.REL.NODEC R36 `(_Z25optimized_cross_attentionPKfS0_S0_Pfiiii) ;  /* 0xffffffb424ac7950 */ /* 0x000fea0003c3ffff */
.L_x_52:
[----:B------:R-:W-:-:S00]  /*4950*/  BRA `(.L_x_52) ;  /* 0xfffffffc00fc7947 */ /* 0x000fc0000383ffff */
[----:B------:R-:W-:-:S00]  /*4960*/  NOP ;  /* 0x0000000000007918 */ /* 0x000fc00000000000 */
        /* <DEDUP_REMOVED lines=9> */
.L_x_56:


//--------------------- .nv.shared._Z25optimized_cross_attentionPKfS0_S0_Pfiiii --------------------------
	.section	.nv.shared._Z25optimized_cross_attentionPKfS0_S0_Pfiiii,"aw",@nobits
	.sectionflags	@""
	.align	16
.nv.shared._Z25optimized_cross_attentionPKfS0_S0_Pfiiii:
	.zero		50176


//--------------------- .nv.shared.reserved.0     --------------------------
	.section	.nv.shared.reserved.0,"aw",@nobits
	.weak		__nv_reservedSMEM_offset_0_alias
	.size		__nv_reservedSMEM_offset_0_alias, 0, 64
	.other		__nv_reservedSMEM_offset_0_alias,@"STO_CUDA_RESERVED_SHARED STV_DEFAULT"
__nv_reservedSMEM_offset_0_alias:
	.zero		0
	.zero		64


//--------------------- .nv.constant0._Z25optimized_cross_attentionPKfS0_S0_Pfiiii --------------------------
	.section	.nv.constant0._Z25optimized_cross_attentionPKfS0_S0_Pfiiii,"a",@progbits
	.sectionflags	@""
	.align	4
.nv.constant0._Z25optimized_cross_attentionPKfS0_S0_Pfiiii:
	.zero		944


//--------------------- SYMBOLS --------------------------

	.type		.nv.reservedSmem.offset0,@object
	.size		.nv.reservedSmem.offset0,0x4
	.type		.nv.reservedSmem.cap,@object
	.size		.nv.reservedSmem.cap,0x4
